	.target	sm_100a

	.elftype	@"ET_EXEC"


//--------------------- .note.nv.tkinfo           --------------------------
	.section	.note.nv.tkinfo,"",@"SHT_NOTE"
	.sectionflags	@"SHF_NOTE_NV_TKINFO"
	.tkinfo
        /*0018*/ 	.word	0x00000002
        /*0030*/ 	.string	""
        /*0030*/ 	.string	"ptxas"
        /*0030*/ 	.string	"Cuda compilation tools, release 13.0, V13.0.88"
        /*0030*/ 	.string	"Build cuda_13.0.r13.0/compiler.36424714_0"
        /*0030*/ 	.string	"-arch sm_100a -m 64 "



//--------------------- .note.nv.cuinfo           --------------------------
	.section	.note.nv.cuinfo,"",@"SHT_NOTE"
	.sectionflags	@"SHF_NOTE_NV_CUINFO"
        /*0018*/ 	.short	0x0002
        /*001a*/ 	.short	0x0064
        /*001c*/ 	.short	0x0082
	.zero		2


//--------------------- .nv.info                  --------------------------
	.section	.nv.info,"",@"SHT_CUDA_INFO"
	.align	4


	//----- nvinfo : EIATTR_REGCOUNT
	.align		4
        /*0000*/ 	.byte	0x04, 0x2f
        /*0002*/ 	.short	(.L_19 - .L_18)
	.align		4
.L_18:
        /*0004*/ 	.word	index@(_ZN7cutlass13device_kernelINS_4gemm6kernel13GemmUniversalIN4cute5tupleIJiiiiEEENS1_10collective13CollectiveMmaINS1_46MainloopSm100TmaUmmaWarpSpecializedBlockScaledILi4ELi2ELi2ENS5_IJNS4_1CILi2EEENSA_ILi4EEENSA_ILi1EEEEEEEENS5_IJNSA_ILi256EEENSA_ILi64EEESG_EEENS5_IJNS_12float_e5m2_tENS_13float_ue8m0_tEEEENS5_IJNS5_IJlSD_lEEENS4_6LayoutINS5_IJNS5_IJNS5_IJNSA_ILi32EEESC_EEEiEEESQ_NS5_IJSD_iEEEEEENS5_IJNS5_IJNS5_IJNSA_ILi16EEESC_EEEiEEENS5_IJNS5_IJNSA_ILi0EEESD_EEENSA_ILi512EEEEEENS5_IJSW_iEEEEEEEEEEESL_S13_NS4_8TiledMMAINS4_8MMA_AtomIJNS4_27SM100_MMA_MXF8F6F4_2x1SM_SSISJ_SJ_fSK_Li256ELi64ELNS4_4UMMA5MajorE0ELS18_0ELNS17_7ScaleInE0ELS19_0EEEEEENSN_INS5_IJSD_SD_SD_EEENS5_IJSW_SW_SW_EEEEENS5_IJNS4_10UnderscoreES1F_S1F_EEEEENS5_IJNS4_28SM100_TMA_2SM_LOAD_MULTICASTES1I_EEENS5_IJNS4_14ComposedLayoutINS4_7SwizzleILi3ELi4ELi3EEENS4_18smem_ptr_flag_bitsILi8EEENSN_INS5_IJNSA_ILi8EEENSA_ILi128EEEEEENS5_IJS1Q_SD_EEEEEEENSN_INS5_IJNS5_IJNS5_IJSP_SD_EEENS5_IJSO_SD_EEEEEESD_NS5_IJSC_SB_EEEEEENS5_IJNS5_IJNS5_IJSU_SY_EEESX_EEESW_NS5_IJSD_SY_EEEEEEEEEEEvNS4_8identityENS5_IJNS4_18SM100_TMA_2SM_LOADES1I_EEES25_vS26_EENS_8epilogue10collective18CollectiveEpilogueINS2A_23Sm100TmaWarpSpecializedILi3ELi2ELi32ELb1ELb0EEEJNS5_IJS1Q_SH_SG_EEENS5_IJNSN_IS1Q_SD_EENSN_ISO_SD_EEEEENS_10bfloat16_tESM_S2J_SM_NS2A_6fusion15FusionCallbacksIS2E_NS2K_17LinearCombinationIS2J_fS2J_fLNS_15FloatRoundStyleE2EEES2F_S2I_JEEENS4_5SM1004TMEM4LOAD26SM100_TMEM_LOAD_32dp32b32xENS4_13SM90_TMA_LOADENS1K_INS1L_ILi2ELi4ELi3EEENS1N_ILi16EEENSN_INS5_IJS1P_SO_EEES1W_EEEENS4_39AutoVectorizingCopyWithAssumedAlignmentILi128EEENS4_14SM90_TMA_STOREES2Z_S31_S31_EEEvvEEEEvNT_6ParamsE)
        /*0008*/ 	.word	0x0000007b


	//----- nvinfo : EIATTR_FRAME_SIZE
	.align		4
.L_19:
        /*000c*/ 	.byte	0x04, 0x11
        /*000e*/ 	.short	(.L_21 - .L_20)
	.align		4
.L_20:
        /*0010*/ 	.word	index@($__internal_2_$__cuda_sm10x_tcgen05_guardrail_trap_unallocated_columns_being_dealloced)
        /*0014*/ 	.word	0x00000000


	//----- nvinfo : EIATTR_FRAME_SIZE
	.align		4
.L_21:
        /*0018*/ 	.byte	0x04, 0x11
        /*001a*/ 	.short	(.L_23 - .L_22)
	.align		4
.L_22:
        /*001c*/ 	.word	index@($__internal_1_$__cuda_sm10x_tcgen05_guardrail_trap_phase_invalid_during_alloc)
        /*0020*/ 	.word	0x00000000


	//----- nvinfo : EIATTR_FRAME_SIZE
	.align		4
.L_23:
        /*0024*/ 	.byte	0x04, 0x11
        /*0026*/ 	.short	(.L_25 - .L_24)
	.align		4
.L_24:
        /*0028*/ 	.word	index@($__internal_0_$__cuda_sm10x_tcgen05_guardrail_trap_col_being_dealloced_not_returned_by_alloc)
        /*002c*/ 	.word	0x00000000


	//----- nvinfo : EIATTR_FRAME_SIZE
	.align		4
.L_25:
        /*0030*/ 	.byte	0x04, 0x11
        /*0032*/ 	.short	(.L_27 - .L_26)
	.align		4
.L_26:
        /*0034*/ 	.word	index@(_ZN7cutlass13device_kernelINS_4gemm6kernel13GemmUniversalIN4cute5tupleIJiiiiEEENS1_10collective13CollectiveMmaINS1_46MainloopSm100TmaUmmaWarpSpecializedBlockScaledILi4ELi2ELi2ENS5_IJNS4_1CILi2EEENSA_ILi4EEENSA_ILi1EEEEEEEENS5_IJNSA_ILi256EEENSA_ILi64EEESG_EEENS5_IJNS_12float_e5m2_tENS_13float_ue8m0_tEEEENS5_IJNS5_IJlSD_lEEENS4_6LayoutINS5_IJNS5_IJNS5_IJNSA_ILi32EEESC_EEEiEEESQ_NS5_IJSD_iEEEEEENS5_IJNS5_IJNS5_IJNSA_ILi16EEESC_EEEiEEENS5_IJNS5_IJNSA_ILi0EEESD_EEENSA_ILi512EEEEEENS5_IJSW_iEEEEEEEEEEESL_S13_NS4_8TiledMMAINS4_8MMA_AtomIJNS4_27SM100_MMA_MXF8F6F4_2x1SM_SSISJ_SJ_fSK_Li256ELi64ELNS4_4UMMA5MajorE0ELS18_0ELNS17_7ScaleInE0ELS19_0EEEEEENSN_INS5_IJSD_SD_SD_EEENS5_IJSW_SW_SW_EEEEENS5_IJNS4_10UnderscoreES1F_S1F_EEEEENS5_IJNS4_28SM100_TMA_2SM_LOAD_MULTICASTES1I_EEENS5_IJNS4_14ComposedLayoutINS4_7SwizzleILi3ELi4ELi3EEENS4_18smem_ptr_flag_bitsILi8EEENSN_INS5_IJNSA_ILi8EEENSA_ILi128EEEEEENS5_IJS1Q_SD_EEEEEEENSN_INS5_IJNS5_IJNS5_IJSP_SD_EEENS5_IJSO_SD_EEEEEESD_NS5_IJSC_SB_EEEEEENS5_IJNS5_IJNS5_IJSU_SY_EEESX_EEESW_NS5_IJSD_SY_EEEEEEEEEEEvNS4_8identityENS5_IJNS4_18SM100_TMA_2SM_LOADES1I_EEES25_vS26_EENS_8epilogue10collective18CollectiveEpilogueINS2A_23Sm100TmaWarpSpecializedILi3ELi2ELi32ELb1ELb0EEEJNS5_IJS1Q_SH_SG_EEENS5_IJNSN_IS1Q_SD_EENSN_ISO_SD_EEEEENS_10bfloat16_tESM_S2J_SM_NS2A_6fusion15FusionCallbacksIS2E_NS2K_17LinearCombinationIS2J_fS2J_fLNS_15FloatRoundStyleE2EEES2F_S2I_JEEENS4_5SM1004TMEM4LOAD26SM100_TMEM_LOAD_32dp32b32xENS4_13SM90_TMA_LOADENS1K_INS1L_ILi2ELi4ELi3EEENS1N_ILi16EEENSN_INS5_IJS1P_SO_EEES1W_EEEENS4_39AutoVectorizingCopyWithAssumedAlignmentILi128EEENS4_14SM90_TMA_STOREES2Z_S31_S31_EEEvvEEEEvNT_6ParamsE)
        /*0038*/ 	.word	0x00000000


	//----- nvinfo : EIATTR_MIN_STACK_SIZE
	.align		4
.L_27:
        /*003c*/ 	.byte	0x04, 0x12
        /*003e*/ 	.short	(.L_29 - .L_28)
	.align		4
.L_28:
        /*0040*/ 	.word	index@(_ZN7cutlass13device_kernelINS_4gemm6kernel13GemmUniversalIN4cute5tupleIJiiiiEEENS1_10collective13CollectiveMmaINS1_46MainloopSm100TmaUmmaWarpSpecializedBlockScaledILi4ELi2ELi2ENS5_IJNS4_1CILi2EEENSA_ILi4EEENSA_ILi1EEEEEEEENS5_IJNSA_ILi256EEENSA_ILi64EEESG_EEENS5_IJNS_12float_e5m2_tENS_13float_ue8m0_tEEEENS5_IJNS5_IJlSD_lEEENS4_6LayoutINS5_IJNS5_IJNS5_IJNSA_ILi32EEESC_EEEiEEESQ_NS5_IJSD_iEEEEEENS5_IJNS5_IJNS5_IJNSA_ILi16EEESC_EEEiEEENS5_IJNS5_IJNSA_ILi0EEESD_EEENSA_ILi512EEEEEENS5_IJSW_iEEEEEEEEEEESL_S13_NS4_8TiledMMAINS4_8MMA_AtomIJNS4_27SM100_MMA_MXF8F6F4_2x1SM_SSISJ_SJ_fSK_Li256ELi64ELNS4_4UMMA5MajorE0ELS18_0ELNS17_7ScaleInE0ELS19_0EEEEEENSN_INS5_IJSD_SD_SD_EEENS5_IJSW_SW_SW_EEEEENS5_IJNS4_10UnderscoreES1F_S1F_EEEEENS5_IJNS4_28SM100_TMA_2SM_LOAD_MULTICASTES1I_EEENS5_IJNS4_14ComposedLayoutINS4_7SwizzleILi3ELi4ELi3EEENS4_18smem_ptr_flag_bitsILi8EEENSN_INS5_IJNSA_ILi8EEENSA_ILi128EEEEEENS5_IJS1Q_SD_EEEEEEENSN_INS5_IJNS5_IJNS5_IJSP_SD_EEENS5_IJSO_SD_EEEEEESD_NS5_IJSC_SB_EEEEEENS5_IJNS5_IJNS5_IJSU_SY_EEESX_EEESW_NS5_IJSD_SY_EEEEEEEEEEEvNS4_8identityENS5_IJNS4_18SM100_TMA_2SM_LOADES1I_EEES25_vS26_EENS_8epilogue10collective18CollectiveEpilogueINS2A_23Sm100TmaWarpSpecializedILi3ELi2ELi32ELb1ELb0EEEJNS5_IJS1Q_SH_SG_EEENS5_IJNSN_IS1Q_SD_EENSN_ISO_SD_EEEEENS_10bfloat16_tESM_S2J_SM_NS2A_6fusion15FusionCallbacksIS2E_NS2K_17LinearCombinationIS2J_fS2J_fLNS_15FloatRoundStyleE2EEES2F_S2I_JEEENS4_5SM1004TMEM4LOAD26SM100_TMEM_LOAD_32dp32b32xENS4_13SM90_TMA_LOADENS1K_INS1L_ILi2ELi4ELi3EEENS1N_ILi16EEENSN_INS5_IJS1P_SO_EEES1W_EEEENS4_39AutoVectorizingCopyWithAssumedAlignmentILi128EEENS4_14SM90_TMA_STOREES2Z_S31_S31_EEEvvEEEEvNT_6ParamsE)
        /*0044*/ 	.word	0x00000000
.L_29:


//--------------------- .nv.compat                --------------------------
	.section	.nv.compat,"",@"SHT_CUDA_COMPAT_INFO"
	.align	4
        /*0000*/ 	.byte	0x02, 0x09, 0x01, 0x00, 0x02, 0x02, 0x02, 0x00, 0x02, 0x05, 0x05, 0x00, 0x03, 0x07, 0x01, 0x01
        /*0010*/ 	.byte	0x02, 0x03, 0x01, 0x00, 0x02, 0x06, 0x01, 0x00, 0x04, 0x0b, 0x08, 0x00, 0x09, 0x00, 0x00, 0x00
        /*0020*/ 	.byte	0x00, 0x00, 0x00, 0x00


//--------------------- .nv.info._ZN7cutlass13device_kernelINS_4gemm6kernel13GemmUniversalIN4cute5tupleIJiiiiEEENS1_10collective13CollectiveMmaINS1_46MainloopSm100TmaUmmaWarpSpecializedBlockScaledILi4ELi2ELi2ENS5_IJNS4_1CILi2EEENSA_ILi4EEENSA_ILi1EEEEEEEENS5_IJNSA_ILi256EEENSA_ILi64EEESG_EEENS5_IJNS_12float_e5m2_tENS_13float_ue8m0_tEEEENS5_IJNS5_IJlSD_lEEENS4_6LayoutINS5_IJNS5_IJNS5_IJNSA_ILi32EEESC_EEEiEEESQ_NS5_IJSD_iEEEEEENS5_IJNS5_IJNS5_IJNSA_ILi16EEESC_EEEiEEENS5_IJNS5_IJNSA_ILi0EEESD_EEENSA_ILi512EEEEEENS5_IJSW_iEEEEEEEEEEESL_S13_NS4_8TiledMMAINS4_8MMA_AtomIJNS4_27SM100_MMA_MXF8F6F4_2x1SM_SSISJ_SJ_fSK_Li256ELi64ELNS4_4UMMA5MajorE0ELS18_0ELNS17_7ScaleInE0ELS19_0EEEEEENSN_INS5_IJSD_SD_SD_EEENS5_IJSW_SW_SW_EEEEENS5_IJNS4_10UnderscoreES1F_S1F_EEEEENS5_IJNS4_28SM100_TMA_2SM_LOAD_MULTICASTES1I_EEENS5_IJNS4_14ComposedLayoutINS4_7SwizzleILi3ELi4ELi3EEENS4_18smem_ptr_flag_bitsILi8EEENSN_INS5_IJNSA_ILi8EEENSA_ILi128EEEEEENS5_IJS1Q_SD_EEEEEEENSN_INS5_IJNS5_IJNS5_IJSP_SD_EEENS5_IJSO_SD_EEEEEESD_NS5_IJSC_SB_EEEEEENS5_IJNS5_IJNS5_IJSU_SY_EEESX_EEESW_NS5_IJSD_SY_EEEEEEEEEEEvNS4_8identityENS5_IJNS4_18SM100_TMA_2SM_LOADES1I_EEES25_vS26_EENS_8epilogue10collective18CollectiveEpilogueINS2A_23Sm100TmaWarpSpecializedILi3ELi2ELi32ELb1ELb0EEEJNS5_IJS1Q_SH_SG_EEENS5_IJNSN_IS1Q_SD_EENSN_ISO_SD_EEEEENS_10bfloat16_tESM_S2J_SM_NS2A_6fusion15FusionCallbacksIS2E_NS2K_17LinearCombinationIS2J_fS2J_fLNS_15FloatRoundStyleE2EEES2F_S2I_JEEENS4_5SM1004TMEM4LOAD26SM100_TMEM_LOAD_32dp32b32xENS4_13SM90_TMA_LOADENS1K_INS1L_ILi2ELi4ELi3EEENS1N_ILi16EEENSN_INS5_IJS1P_SO_EEES1W_EEEENS4_39AutoVectorizingCopyWithAssumedAlignmentILi128EEENS4_14SM90_TMA_STOREES2Z_S31_S31_EEEvvEEEEvNT_6ParamsE --------------------------
	.section	.nv.info._ZN7cutlass13device_kernelINS_4gemm6kernel13GemmUniversalIN4cute5tupleIJiiiiEEENS1_10collective13CollectiveMmaINS1_46MainloopSm100TmaUmmaWarpSpecializedBlockScaledILi4ELi2ELi2ENS5_IJNS4_1CILi2EEENSA_ILi4EEENSA_ILi1EEEEEEEENS5_IJNSA_ILi256EEENSA_ILi64EEESG_EEENS5_IJNS_12float_e5m2_tENS_13float_ue8m0_tEEEENS5_IJNS5_IJlSD_lEEENS4_6LayoutINS5_IJNS5_IJNS5_IJNSA_ILi32EEESC_EEEiEEESQ_NS5_IJSD_iEEEEEENS5_IJNS5_IJNS5_IJNSA_ILi16EEESC_EEEiEEENS5_IJNS5_IJNSA_ILi0EEESD_EEENSA_ILi512EEEEEENS5_IJSW_iEEEEEEEEEEESL_S13_NS4_8TiledMMAINS4_8MMA_AtomIJNS4_27SM100_MMA_MXF8F6F4_2x1SM_SSISJ_SJ_fSK_Li256ELi64ELNS4_4UMMA5MajorE0ELS18_0ELNS17_7ScaleInE0ELS19_0EEEEEENSN_INS5_IJSD_SD_SD_EEENS5_IJSW_SW_SW_EEEEENS5_IJNS4_10UnderscoreES1F_S1F_EEEEENS5_IJNS4_28SM100_TMA_2SM_LOAD_MULTICASTES1I_EEENS5_IJNS4_14ComposedLayoutINS4_7SwizzleILi3ELi4ELi3EEENS4_18smem_ptr_flag_bitsILi8EEENSN_INS5_IJNSA_ILi8EEENSA_ILi128EEEEEENS5_IJS1Q_SD_EEEEEEENSN_INS5_IJNS5_IJNS5_IJSP_SD_EEENS5_IJSO_SD_EEEEEESD_NS5_IJSC_SB_EEEEEENS5_IJNS5_IJNS5_IJSU_SY_EEESX_EEESW_NS5_IJSD_SY_EEEEEEEEEEEvNS4_8identityENS5_IJNS4_18SM100_TMA_2SM_LOADES1I_EEES25_vS26_EENS_8epilogue10collective18CollectiveEpilogueINS2A_23Sm100TmaWarpSpecializedILi3ELi2ELi32ELb1ELb0EEEJNS5_IJS1Q_SH_SG_EEENS5_IJNSN_IS1Q_SD_EENSN_ISO_SD_EEEEENS_10bfloat16_tESM_S2J_SM_NS2A_6fusion15FusionCallbacksIS2E_NS2K_17LinearCombinationIS2J_fS2J_fLNS_15FloatRoundStyleE2EEES2F_S2I_JEEENS4_5SM1004TMEM4LOAD26SM100_TMEM_LOAD_32dp32b32xENS4_13SM90_TMA_LOADENS1K_INS1L_ILi2ELi4ELi3EEENS1N_ILi16EEENSN_INS5_IJS1P_SO_EEES1W_EEEENS4_39AutoVectorizingCopyWithAssumedAlignmentILi128EEENS4_14SM90_TMA_STOREES2Z_S31_S31_EEEvvEEEEvNT_6ParamsE,"",@"SHT_CUDA_INFO"
	.sectionflags	@""
	.align	4


	//----- nvinfo : EIATTR_CUDA_API_VERSION
	.align		4
        /*0000*/ 	.byte	0x04, 0x37
        /*0002*/ 	.short	(.L_31 - .L_30)
.L_30:
        /*0004*/ 	.word	0x00000082


	//----- nvinfo : EIATTR_KPARAM_INFO
	.align		4
.L_31:
        /*0008*/ 	.byte	0x04, 0x17
        /*000a*/ 	.short	(.L_33 - .L_32)
.L_32:
        /*000c*/ 	.word	0x00000000
        /*0010*/ 	.short	0x0000
        /*0012*/ 	.short	0x0000
        /*0014*/ 	.byte	0x00, 0xf0, 0x01, 0x30


	//----- nvinfo : EIATTR_AT_ENTRY_FRAGMENTS
	.align		4
.L_33:
        /*0018*/ 	.byte	0x04, 0x4f
        /*001a*/ 	.short	(.L_35 - .L_34)


	//   ....[0]....
.L_34:
        /*001c*/ 	.word	0x00000007


	//----- nvinfo : EIATTR_RESERVED_SMEM_USED
	.align		4
.L_35:
        /*0020*/ 	.byte	0x01, 0x41
	.zero		2


	//----- nvinfo : EIATTR_SPARSE_MMA_MASK
	.align		4
        /*0024*/ 	.byte	0x03, 0x50
        /*0026*/ 	.short	0x0000


	//----- nvinfo : EIATTR_TCGEN05_2CTA_USED
	.align		4
        /*0028*/ 	.byte	0x01, 0x52
	.zero		2


	//----- nvinfo : EIATTR_MAXREG_COUNT
	.align		4
        /*002c*/ 	.byte	0x03, 0x1b
        /*002e*/ 	.short	0x00ff


	//----- nvinfo : EIATTR_NUM_BARRIERS
	.align		4
        /*0030*/ 	.byte	0x02, 0x4c
        /*0032*/ 	.byte	0x07
	.zero		1


	//----- nvinfo : EIATTR_EXTERNS
	.align		4
        /*0034*/ 	.byte	0x04, 0x0f
        /*0036*/ 	.short	(.L_37 - .L_36)


	//   ....[0]....
	.align		4
.L_36:
        /*0038*/ 	.word	index@(__assertfail)


	//----- nvinfo : EIATTR_MERCURY_ISA_VERSION
	.align		4
.L_37:
        /*003c*/ 	.byte	0x03, 0x5f
        /*003e*/ 	.short	0x0101


	//----- nvinfo : EIATTR_INT_WARP_WIDE_INSTR_OFFSETS
	.align		4
        /*0040*/ 	.byte	0x04, 0x31
        /*0042*/ 	.short	(.L_39 - .L_38)


	//   ....[0]....
.L_38:
        /*0044*/ 	.word	0x00000e10


	//   ....[1]....
        /*0048*/ 	.word	0x00000ec0


	//   ....[2]....
        /*004c*/ 	.word	0x00005720


	//   ....[3]....
        /*0050*/ 	.word	0x00005740


	//   ....[4]....
        /*0054*/ 	.word	0x00005770


	//   ....[5]....
        /*0058*/ 	.word	0x00006350


	//   ....[6]....
        /*005c*/ 	.word	0x000063e0


	//   ....[7]....
        /*0060*/ 	.word	0x000064d0


	//   ....[8]....
        /*0064*/ 	.word	0x000065f0


	//----- nvinfo : EIATTR_COOP_GROUP_MASK_REGIDS
	.align		4
.L_39:
        /*0068*/ 	.byte	0x04, 0x29
        /*006a*/ 	.short	(.L_41 - .L_40)


	//   ....[0]....
.L_40:
        /*006c*/ 	.word	0xffffffff


	//   ....[1]....
        /*0070*/ 	.word	0xffffffff


	//   ....[2]....
        /*0074*/ 	.word	0xffffffff


	//   ....[3]....
        /*0078*/ 	.word	0xffffffff


	//   ....[4]....
        /*007c*/ 	.word	0xffffffff


	//   ....[5]....
        /*0080*/ 	.word	0xffffffff


	//   ....[6]....
        /*0084*/ 	.word	0xffffffff


	//   ....[7]....
        /*0088*/ 	.word	0xffffffff


	//   ....[8]....
        /*008c*/ 	.word	0xffffffff


	//   ....[9]....
        /*0090*/ 	.word	0xffffffff


	//   ....[10]....
        /*0094*/ 	.word	0xffffffff


	//   ....[11]....
        /*0098*/ 	.word	0xffffffff


	//   ....[12]....
        /*009c*/ 	.word	0xffffffff


	//   ....[13]....
        /*00a0*/ 	.word	0xffffffff


	//----- nvinfo : EIATTR_COOP_GROUP_INSTR_OFFSETS
	.align		4
.L_41:
        /*00a4*/ 	.byte	0x04, 0x28
        /*00a6*/ 	.short	(.L_43 - .L_42)


	//   ....[0]....
.L_42:
        /*00a8*/ 	.word	0x000000d0


	//   ....[1]....
        /*00ac*/ 	.word	0x000005a0


	//   ....[2]....
        /*00b0*/ 	.word	0x00000780


	//   ....[3]....
        /*00b4*/ 	.word	0x00000900


	//   ....[4]....
        /*00b8*/ 	.word	0x00000a00


	//   ....[5]....
        /*00bc*/ 	.word	0x00000b70


	//   ....[6]....
        /*00c0*/ 	.word	0x00000cd0


	//   ....[7]....
        /*00c4*/ 	.word	0x00000f30


	//   ....[8]....
        /*00c8*/ 	.word	0x00002940


	//   ....[9]....
        /*00cc*/ 	.word	0x00003840


	//   ....[10]....
        /*00d0*/ 	.word	0x00003d50


	//   ....[11]....
        /*00d4*/ 	.word	0x00003d80


	//   ....[12]....
        /*00d8*/ 	.word	0x00005620


	//   ....[13]....
        /*00dc*/ 	.word	0x00005830


	//----- nvinfo : EIATTR_VRC_CTA_INIT_COUNT
	.align		4
.L_43:
        /*00e0*/ 	.byte	0x02, 0x4a
        /*00e2*/ 	.byte	0x80
	.zero		1


	//----- nvinfo : EIATTR_SYSCALL_OFFSETS
	.align		4
        /*00e4*/ 	.byte	0x04, 0x46
        /*00e6*/ 	.short	(.L_45 - .L_44)


	//   ....[0]....
.L_44:
        /*00e8*/ 	.word	0x000072c0


	//   ....[1]....
        /*00ec*/ 	.word	0x000073b0


	//   ....[2]....
        /*00f0*/ 	.word	0x00007be0


	//   ....[3]....
        /*00f4*/ 	.word	0x000088c0


	//----- nvinfo : EIATTR_MBARRIER_INSTR_OFFSETS
	.align		4
.L_45:
        /*00f8*/ 	.byte	0x04, 0x39
        /*00fa*/ 	.short	(.L_47 - .L_46)


	//   ....[0]....
.L_46:
        /*00fc*/ 	.word	0x000006f0
        /*0100*/ 	.word	0x000000ff
        /*0104*/ 	.word	0x00000000
        /*0108*/ 	.short	0x0100
        /*010a*/ 	.byte	0x04
	.zero		1


	//   ....[1]....
        /*010c*/ 	.word	0x00000700
        /*0110*/ 	.word	0x000000ff
        /*0114*/ 	.word	0x00000020
        /*0118*/ 	.short	0x0100
        /*011a*/ 	.byte	0x04
	.zero		1


	//   ....[2]....
        /*011c*/ 	.word	0x00000710
        /*0120*/ 	.word	0x000000ff
        /*0124*/ 	.word	0x00000008
        /*0128*/ 	.short	0x0100
        /*012a*/ 	.byte	0x04
	.zero		1


	//   ....[3]....
        /*012c*/ 	.word	0x00000720
        /*0130*/ 	.word	0x000000ff
        /*0134*/ 	.word	0x00000028
        /*0138*/ 	.short	0x0100
        /*013a*/ 	.byte	0x04
	.zero		1


	//   ....[4]....
        /*013c*/ 	.word	0x00000730
        /*0140*/ 	.word	0x000000ff
        /*0144*/ 	.word	0x00000010
        /*0148*/ 	.short	0x0100
        /*014a*/ 	.byte	0x04
	.zero		1


	//   ....[5]....
        /*014c*/ 	.word	0x00000740
        /*0150*/ 	.word	0x000000ff
        /*0154*/ 	.word	0x00000030
        /*0158*/ 	.short	0x0100
        /*015a*/ 	.byte	0x04
	.zero		1


	//   ....[6]....
        /*015c*/ 	.word	0x00000750
        /*0160*/ 	.word	0x000000ff
        /*0164*/ 	.word	0x00000018
        /*0168*/ 	.short	0x0100
        /*016a*/ 	.byte	0x04
	.zero		1


	//   ....[7]....
        /*016c*/ 	.word	0x00000760
        /*0170*/ 	.word	0x000000ff
        /*0174*/ 	.word	0x00000038
        /*0178*/ 	.short	0x0100
        /*017a*/ 	.byte	0x04
	.zero		1


	//   ....[8]....
        /*017c*/ 	.word	0x00000890
        /*0180*/ 	.word	0x000000ff
        /*0184*/ 	.word	0x00000040
        /*0188*/ 	.short	0x0100
        /*018a*/ 	.byte	0x04
	.zero		1


	//   ....[9]....
        /*018c*/ 	.word	0x000008a0
        /*0190*/ 	.word	0x000000ff
        /*0194*/ 	.word	0x00000058
        /*0198*/ 	.short	0x0100
        /*019a*/ 	.byte	0x04
	.zero		1


	//   ....[10]....
        /*019c*/ 	.word	0x000008b0
        /*01a0*/ 	.word	0x000000ff
        /*01a4*/ 	.word	0x00000048
        /*01a8*/ 	.short	0x0100
        /*01aa*/ 	.byte	0x04
	.zero		1


	//   ....[11]....
        /*01ac*/ 	.word	0x000008c0
        /*01b0*/ 	.word	0x000000ff
        /*01b4*/ 	.word	0x00000060
        /*01b8*/ 	.short	0x0100
        /*01ba*/ 	.byte	0x04
	.zero		1


	//   ....[12]....
        /*01bc*/ 	.word	0x000008d0
        /*01c0*/ 	.word	0x000000ff
        /*01c4*/ 	.word	0x00000050
        /*01c8*/ 	.short	0x0100
        /*01ca*/ 	.byte	0x04
	.zero		1


	//   ....[13]....
        /*01cc*/ 	.word	0x000008e0
        /*01d0*/ 	.word	0x000000ff
        /*01d4*/ 	.word	0x00000068
        /*01d8*/ 	.short	0x0100
        /*01da*/ 	.byte	0x04
	.zero		1


	//   ....[14]....
        /*01dc*/ 	.word	0x000009d0
        /*01e0*/ 	.word	0x000000ff
        /*01e4*/ 	.word	0x00000070
        /*01e8*/ 	.short	0x0100
        /*01ea*/ 	.byte	0x06
	.zero		1


	//   ....[15]....
        /*01ec*/ 	.word	0x000009e0
        /*01f0*/ 	.word	0x000000ff
        /*01f4*/ 	.word	0x00000078
        /*01f8*/ 	.short	0x0100
        /*01fa*/ 	.byte	0x06
	.zero		1


	//   ....[16]....
        /*01fc*/ 	.word	0x00000b20
        /*0200*/ 	.word	0x000000ff
        /*0204*/ 	.word	0x00000080
        /*0208*/ 	.short	0x0100
        /*020a*/ 	.byte	0x06
	.zero		1


	//   ....[17]....
        /*020c*/ 	.word	0x00000b30
        /*0210*/ 	.word	0x000000ff
        /*0214*/ 	.word	0x00000090
        /*0218*/ 	.short	0x0100
        /*021a*/ 	.byte	0x06
	.zero		1


	//   ....[18]....
        /*021c*/ 	.word	0x00000b40
        /*0220*/ 	.word	0x000000ff
        /*0224*/ 	.word	0x00000088
        /*0228*/ 	.short	0x0100
        /*022a*/ 	.byte	0x06
	.zero		1


	//   ....[19]....
        /*022c*/ 	.word	0x00000b50
        /*0230*/ 	.word	0x000000ff
        /*0234*/ 	.word	0x00000098
        /*0238*/ 	.short	0x0100
        /*023a*/ 	.byte	0x06
	.zero		1


	//   ....[20]....
        /*023c*/ 	.word	0x00000c80
        /*0240*/ 	.word	0x000000ff
        /*0244*/ 	.word	0x000000a0
        /*0248*/ 	.short	0x0100
        /*024a*/ 	.byte	0x04
	.zero		1


	//   ....[21]....
        /*024c*/ 	.word	0x00000c90
        /*0250*/ 	.word	0x000000ff
        /*0254*/ 	.word	0x000000b0
        /*0258*/ 	.short	0x0100
        /*025a*/ 	.byte	0x04
	.zero		1


	//   ....[22]....
        /*025c*/ 	.word	0x00000ca0
        /*0260*/ 	.word	0x000000ff
        /*0264*/ 	.word	0x000000a8
        /*0268*/ 	.short	0x0100
        /*026a*/ 	.byte	0x04
	.zero		1


	//   ....[23]....
        /*026c*/ 	.word	0x00000cb0
        /*0270*/ 	.word	0x000000ff
        /*0274*/ 	.word	0x000000b8
        /*0278*/ 	.short	0x0100
        /*027a*/ 	.byte	0x04
	.zero		1


	//   ....[24]....
        /*027c*/ 	.word	0x00000db0
        /*0280*/ 	.word	0x000000ff
        /*0284*/ 	.word	0x000000c0
        /*0288*/ 	.short	0x0100
        /*028a*/ 	.byte	0x04
	.zero		1


	//   ....[25]....
        /*028c*/ 	.word	0x00000dc0
        /*0290*/ 	.word	0x000000ff
        /*0294*/ 	.word	0x000000d0
        /*0298*/ 	.short	0x0100
        /*029a*/ 	.byte	0x04
	.zero		1


	//   ....[26]....
        /*029c*/ 	.word	0x00000dd0
        /*02a0*/ 	.word	0x000000ff
        /*02a4*/ 	.word	0x000000c8
        /*02a8*/ 	.short	0x0100
        /*02aa*/ 	.byte	0x04
	.zero		1


	//   ....[27]....
        /*02ac*/ 	.word	0x00000de0
        /*02b0*/ 	.word	0x000000ff
        /*02b4*/ 	.word	0x000000d8
        /*02b8*/ 	.short	0x0100
        /*02ba*/ 	.byte	0x04
	.zero		1


	//   ....[28]....
        /*02bc*/ 	.word	0x00000ee0
        /*02c0*/ 	.word	0x000000ff
        /*02c4*/ 	.word	0x000000e0
        /*02c8*/ 	.short	0x0100
        /*02ca*/ 	.byte	0x06
	.zero		1


	//   ....[29]....
        /*02cc*/ 	.word	0x00001c60
        /*02d0*/ 	.word	0x00000003
        /*02d4*/ 	.word	0x000000d0
        /*02d8*/ 	.short	0x010a
        /*02da*/ 	.byte	0xff
	.zero		1


	//   ....[30]....
        /*02dc*/ 	.word	0x00001c90
        /*02e0*/ 	.word	0x00000003
        /*02e4*/ 	.word	0x000000c0
        /*02e8*/ 	.short	0x0101
        /*02ea*/ 	.byte	0xff
	.zero		1


	//   ....[31]....
        /*02ec*/ 	.word	0x00001d90
        /*02f0*/ 	.word	0x000000ff
        /*02f4*/ 	.word	0x00000020
        /*02f8*/ 	.short	0x010a
        /*02fa*/ 	.byte	0x04
	.zero		1


	//   ....[32]....
        /*02fc*/ 	.word	0x00001ea0
        /*0300*/ 	.word	0x000000ff
        /*0304*/ 	.word	0x00000020
        /*0308*/ 	.short	0x010a
        /*030a*/ 	.byte	0x06
	.zero		1


	//   ....[33]....
        /*030c*/ 	.word	0x00002000
        /*0310*/ 	.word	0x000000ff
        /*0314*/ 	.word	0x00000020
        /*0318*/ 	.short	0x010a
        /*031a*/ 	.byte	0x04
	.zero		1


	//   ....[34]....
        /*031c*/ 	.word	0x000023b0
        /*0320*/ 	.word	0x000000ff
        /*0324*/ 	.word	0x00000078
        /*0328*/ 	.short	0x0101
        /*032a*/ 	.byte	0x07
	.zero		1


	//   ....[35]....
        /*032c*/ 	.word	0x000023d0
        /*0330*/ 	.word	0x000000ff
        /*0334*/ 	.word	0x00000020
        /*0338*/ 	.short	0x010a
        /*033a*/ 	.byte	0x04
	.zero		1


	//   ....[36]....
        /*033c*/ 	.word	0x00002450
        /*0340*/ 	.word	0x000000ff
        /*0344*/ 	.word	0x00000020
        /*0348*/ 	.short	0x010a
        /*034a*/ 	.byte	0x0e
	.zero		1


	//   ....[37]....
        /*034c*/ 	.word	0x00002590
        /*0350*/ 	.word	0x000000ff
        /*0354*/ 	.word	0x00000020
        /*0358*/ 	.short	0x010a
        /*035a*/ 	.byte	0x04
	.zero		1


	//   ....[38]....
        /*035c*/ 	.word	0x00002970
        /*0360*/ 	.word	0x00000003
        /*0364*/ 	.word	0x00000080
        /*0368*/ 	.short	0x010a
        /*036a*/ 	.byte	0xff
	.zero		1


	//   ....[39]....
        /*036c*/ 	.word	0x00002ac0
        /*0370*/ 	.word	0x00000000
        /*0374*/ 	.word	0x00000000
        /*0378*/ 	.short	0x0101
        /*037a*/ 	.byte	0xff
	.zero		1


	//   ....[40]....
        /*037c*/ 	.word	0x00003080
        /*0380*/ 	.word	0x000000ff
        /*0384*/ 	.word	0x00000000
        /*0388*/ 	.short	0x010a
        /*038a*/ 	.byte	0x04
	.zero		1


	//   ....[41]....
        /*038c*/ 	.word	0x00003110
        /*0390*/ 	.word	0x000000ff
        /*0394*/ 	.word	0x00000000
        /*0398*/ 	.short	0x010a
        /*039a*/ 	.byte	0x05
	.zero		1


	//   ....[42]....
        /*039c*/ 	.word	0x000031a0
        /*03a0*/ 	.word	0x000000ff
        /*03a4*/ 	.word	0x00000000
        /*03a8*/ 	.short	0x010a
        /*03aa*/ 	.byte	0x05
	.zero		1


	//   ....[43]....
        /*03ac*/ 	.word	0x00003240
        /*03b0*/ 	.word	0x00000000
        /*03b4*/ 	.word	0x00000000
        /*03b8*/ 	.short	0x010a
        /*03ba*/ 	.byte	0xff
	.zero		1


	//   ....[44]....
        /*03bc*/ 	.word	0x00003390
        /*03c0*/ 	.word	0x00000000
        /*03c4*/ 	.word	0x000000c0
        /*03c8*/ 	.short	0x010a
        /*03ca*/ 	.byte	0xff
	.zero		1


	//   ....[45]....
        /*03cc*/ 	.word	0x00003400
        /*03d0*/ 	.word	0x00000008
        /*03d4*/ 	.word	0x00000000
        /*03d8*/ 	.short	0x0101
        /*03da*/ 	.byte	0xff
	.zero		1


	//   ....[46]....
        /*03dc*/ 	.word	0x00003420
        /*03e0*/ 	.word	0x000000ff
        /*03e4*/ 	.word	0x00000090
        /*03e8*/ 	.short	0x010a
        /*03ea*/ 	.byte	0x04
	.zero		1


	//   ....[47]....
        /*03ec*/ 	.word	0x00003540
        /*03f0*/ 	.word	0x00000000
        /*03f4*/ 	.word	0x00000080
        /*03f8*/ 	.short	0x010a
        /*03fa*/ 	.byte	0xff
	.zero		1


	//   ....[48]....
        /*03fc*/ 	.word	0x00003640
        /*0400*/ 	.word	0x00000000
        /*0404*/ 	.word	0x00000000
        /*0408*/ 	.short	0x0101
        /*040a*/ 	.byte	0xff
	.zero		1


	//   ....[49]....
        /*040c*/ 	.word	0x000036d0
        /*0410*/ 	.word	0x000000ff
        /*0414*/ 	.word	0x00000090
        /*0418*/ 	.short	0x0106
        /*041a*/ 	.byte	0x04
	.zero		1


	//   ....[50]....
        /*041c*/ 	.word	0x000036f0
        /*0420*/ 	.word	0x000000ff
        /*0424*/ 	.word	0x00000090
        /*0428*/ 	.short	0x010a
        /*042a*/ 	.byte	0x04
	.zero		1


	//   ....[51]....
        /*042c*/ 	.word	0x00003780
        /*0430*/ 	.word	0x000000ff
        /*0434*/ 	.word	0x00000090
        /*0438*/ 	.short	0x0106
        /*043a*/ 	.byte	0x07
	.zero		1


	//   ....[52]....
        /*043c*/ 	.word	0x000037c0
        /*0440*/ 	.word	0x00000000
        /*0444*/ 	.word	0x00000090
        /*0448*/ 	.short	0x010a
        /*044a*/ 	.byte	0xff
	.zero		1


	//   ....[53]....
        /*044c*/ 	.word	0x00003a30
        /*0450*/ 	.word	0x000000ff
        /*0454*/ 	.word	0x00000008
        /*0458*/ 	.short	0x010a
        /*045a*/ 	.byte	0x05
	.zero		1


	//   ....[54]....
        /*045c*/ 	.word	0x00003a50
        /*0460*/ 	.word	0x000000ff
        /*0464*/ 	.word	0x00000008
        /*0468*/ 	.short	0x010a
        /*046a*/ 	.byte	0x05
	.zero		1


	//   ....[55]....
        /*046c*/ 	.word	0x00003bf0
        /*0470*/ 	.word	0x000000ff
        /*0474*/ 	.word	0x00000008
        /*0478*/ 	.short	0x010a
        /*047a*/ 	.byte	0x05
	.zero		1


	//   ....[56]....
        /*047c*/ 	.word	0x00003c10
        /*0480*/ 	.word	0x000000ff
        /*0484*/ 	.word	0x00000008
        /*0488*/ 	.short	0x010a
        /*048a*/ 	.byte	0x05
	.zero		1


	//   ....[57]....
        /*048c*/ 	.word	0x00003ce0
        /*0490*/ 	.word	0x000000ff
        /*0494*/ 	.word	0x00000000
        /*0498*/ 	.short	0x0101
        /*049a*/ 	.byte	0x04
	.zero		1


	//   ....[58]....
        /*049c*/ 	.word	0x00004310
        /*04a0*/ 	.word	0x00000008
        /*04a4*/ 	.word	0x00000080
        /*04a8*/ 	.short	0x010a
        /*04aa*/ 	.byte	0xff
	.zero		1


	//   ....[59]....
        /*04ac*/ 	.word	0x00004430
        /*04b0*/ 	.word	0x00000003
        /*04b4*/ 	.word	0x00000000
        /*04b8*/ 	.short	0x0101
        /*04ba*/ 	.byte	0xff
	.zero		1


	//   ....[60]....
        /*04bc*/ 	.word	0x00004990
        /*04c0*/ 	.word	0x000000ff
        /*04c4*/ 	.word	0x00000000
        /*04c8*/ 	.short	0x010a
        /*04ca*/ 	.byte	0x04
	.zero		1


	//   ....[61]....
        /*04cc*/ 	.word	0x000049e0
        /*04d0*/ 	.word	0x000000ff
        /*04d4*/ 	.word	0x000000b0
        /*04d8*/ 	.short	0x010a
        /*04da*/ 	.byte	0x47
	.zero		1


	//   ....[62]....
        /*04dc*/ 	.word	0x00004e00
        /*04e0*/ 	.word	0x000000ff
        /*04e4*/ 	.word	0x00000000
        /*04e8*/ 	.short	0x010a
        /*04ea*/ 	.byte	0x0f
	.zero		1


	//   ....[63]....
        /*04ec*/ 	.word	0x00004f30
        /*04f0*/ 	.word	0x000000ff
        /*04f4*/ 	.word	0x00000000
        /*04f8*/ 	.short	0x010a
        /*04fa*/ 	.byte	0x05
	.zero		1


	//   ....[64]....
        /*04fc*/ 	.word	0x00005410
        /*0500*/ 	.word	0x000000ff
        /*0504*/ 	.word	0x00000000
        /*0508*/ 	.short	0x010a
        /*050a*/ 	.byte	0x04
	.zero		1


	//   ....[65]....
        /*050c*/ 	.word	0x000054b0
        /*0510*/ 	.word	0x00000002
        /*0514*/ 	.word	0x00000000
        /*0518*/ 	.short	0x010a
        /*051a*/ 	.byte	0xff
	.zero		1


	//   ....[66]....
        /*051c*/ 	.word	0x000054f0
        /*0520*/ 	.word	0x00000002
        /*0524*/ 	.word	0x00000000
        /*0528*/ 	.short	0x010a
        /*052a*/ 	.byte	0xff
	.zero		1


	//   ....[67]....
        /*052c*/ 	.word	0x00005570
        /*0530*/ 	.word	0x000000ff
        /*0534*/ 	.word	0x00000000
        /*0538*/ 	.short	0x0101
        /*053a*/ 	.byte	0x04
	.zero		1


	//   ....[68]....
        /*053c*/ 	.word	0x000055b0
        /*0540*/ 	.word	0x000000ff
        /*0544*/ 	.word	0x000000e0
        /*0548*/ 	.short	0x010a
        /*054a*/ 	.byte	0x1d
	.zero		1


	//   ....[69]....
        /*054c*/ 	.word	0x00005610
        /*0550*/ 	.word	0x000000ff
        /*0554*/ 	.word	0x00000000
        /*0558*/ 	.short	0x0101
        /*055a*/ 	.byte	0x04
	.zero		1


	//   ....[70]....
        /*055c*/ 	.word	0x00005a80
        /*0560*/ 	.word	0x0000000c
        /*0564*/ 	.word	0x00000080
        /*0568*/ 	.short	0x010a
        /*056a*/ 	.byte	0xff
	.zero		1


	//   ....[71]....
        /*056c*/ 	.word	0x00005bf0
        /*0570*/ 	.word	0x00000000
        /*0574*/ 	.word	0x00000000
        /*0578*/ 	.short	0x0101
        /*057a*/ 	.byte	0xff
	.zero		1


	//   ....[72]....
        /*057c*/ 	.word	0x00006070
        /*0580*/ 	.word	0x000000ff
        /*0584*/ 	.word	0x00000078
        /*0588*/ 	.short	0x010a
        /*058a*/ 	.byte	0x18
	.zero		1


	//   ....[73]....
        /*058c*/ 	.word	0x00006230
        /*0590*/ 	.word	0x000000ff
        /*0594*/ 	.word	0x00000058
        /*0598*/ 	.short	0x010a
        /*059a*/ 	.byte	0x04
	.zero		1


	//   ....[74]....
        /*059c*/ 	.word	0x00006410
        /*05a0*/ 	.word	0x000000ff
        /*05a4*/ 	.word	0x00000040
        /*05a8*/ 	.short	0x010b
        /*05aa*/ 	.byte	0x04
	.zero		1


	//   ....[75]....
        /*05ac*/ 	.word	0x00006420
        /*05b0*/ 	.word	0x000000ff
        /*05b4*/ 	.word	0x00000000
        /*05b8*/ 	.short	0x0101
        /*05ba*/ 	.byte	0x14
	.zero		1


	//   ....[76]....
        /*05bc*/ 	.word	0x00006430
        /*05c0*/ 	.word	0x000000ff
        /*05c4*/ 	.word	0x00000058
        /*05c8*/ 	.short	0x010a
        /*05ca*/ 	.byte	0x05
	.zero		1


	//   ....[77]....
        /*05cc*/ 	.word	0x00006630
        /*05d0*/ 	.word	0x000000ff
        /*05d4*/ 	.word	0x00000040
        /*05d8*/ 	.short	0x010b
        /*05da*/ 	.byte	0x05
	.zero		1


	//   ....[78]....
        /*05dc*/ 	.word	0x00006640
        /*05e0*/ 	.word	0x000000ff
        /*05e4*/ 	.word	0x00000000
        /*05e8*/ 	.short	0x0101
        /*05ea*/ 	.byte	0x04
	.zero		1


	//   ....[79]....
        /*05ec*/ 	.word	0x000066e0
        /*05f0*/ 	.word	0x000000ff
        /*05f4*/ 	.word	0x00000000
        /*05f8*/ 	.short	0x010a
        /*05fa*/ 	.byte	0x04
	.zero		1


	//   ....[80]....
        /*05fc*/ 	.word	0x00006770
        /*0600*/ 	.word	0x000000ff
        /*0604*/ 	.word	0x00000000
        /*0608*/ 	.short	0x010a
        /*060a*/ 	.byte	0x05
	.zero		1


	//   ....[81]....
        /*060c*/ 	.word	0x00006810
        /*0610*/ 	.word	0x00000000
        /*0614*/ 	.word	0x00000000
        /*0618*/ 	.short	0x010a
        /*061a*/ 	.byte	0xff
	.zero		1


	//   ....[82]....
        /*061c*/ 	.word	0x00006b50
        /*0620*/ 	.word	0x00000003
        /*0624*/ 	.word	0x00000080
        /*0628*/ 	.short	0x010a
        /*062a*/ 	.byte	0xff
	.zero		1


	//   ....[83]....
        /*062c*/ 	.word	0x00006cd0
        /*0630*/ 	.word	0x00000000
        /*0634*/ 	.word	0x00000000
        /*0638*/ 	.short	0x0101
        /*063a*/ 	.byte	0xff
	.zero		1


	//   ....[84]....
        /*063c*/ 	.word	0x00007840
        /*0640*/ 	.word	0x00000000
        /*0644*/ 	.word	0x00000040
        /*0648*/ 	.short	0x010a
        /*064a*/ 	.byte	0xff
	.zero		1


	//   ....[85]....
        /*064c*/ 	.word	0x000078a0
        /*0650*/ 	.word	0x0000005d
        /*0654*/ 	.word	0x000000a0
        /*0658*/ 	.short	0x010a
        /*065a*/ 	.byte	0xff
	.zero		1


	//   ....[86]....
        /*065c*/ 	.word	0x00007990
        /*0660*/ 	.word	0x00000000
        /*0664*/ 	.word	0x00000040
        /*0668*/ 	.short	0x010a
        /*066a*/ 	.byte	0xff
	.zero		1


	//   ....[87]....
        /*066c*/ 	.word	0x00007ac0
        /*0670*/ 	.word	0x0000005d
        /*0674*/ 	.word	0x000000a0
        /*0678*/ 	.short	0x010a
        /*067a*/ 	.byte	0xff
	.zero		1


	//   ....[88]....
        /*067c*/ 	.word	0x000085f0
        /*0680*/ 	.word	0x00000000
        /*0684*/ 	.word	0x00000000
        /*0688*/ 	.short	0x0101
        /*068a*/ 	.byte	0xff
	.zero		1


	//   ....[89]....
        /*068c*/ 	.word	0x00008610
        /*0690*/ 	.word	0x00000002
        /*0694*/ 	.word	0x00000040
        /*0698*/ 	.short	0x010a
        /*069a*/ 	.byte	0xff
	.zero		1


	//   ....[90]....
        /*069c*/ 	.word	0x000086e0
        /*06a0*/ 	.word	0x00000002
        /*06a4*/ 	.word	0x00000040
        /*06a8*/ 	.short	0x010a
        /*06aa*/ 	.byte	0xff
	.zero		1


	//   ....[91]....
        /*06ac*/ 	.word	0x00008b60
        /*06b0*/ 	.word	0x0000005d
        /*06b4*/ 	.word	0x00000000
        /*06b8*/ 	.short	0x0101
        /*06ba*/ 	.byte	0xff
	.zero		1


	//   ....[92]....
        /*06bc*/ 	.word	0x00009390
        /*06c0*/ 	.word	0x00000002
        /*06c4*/ 	.word	0x00000000
        /*06c8*/ 	.short	0x0101
        /*06ca*/ 	.byte	0xff
	.zero		1


	//   ....[93]....
        /*06cc*/ 	.word	0x00009660
        /*06d0*/ 	.word	0x000000ff
        /*06d4*/ 	.word	0x00000000
        /*06d8*/ 	.short	0x0101
        /*06da*/ 	.byte	0x06
	.zero		1


	//   ....[94]....
        /*06dc*/ 	.word	0x00009680
        /*06e0*/ 	.word	0x00000003
        /*06e4*/ 	.word	0x000000d0
        /*06e8*/ 	.short	0x010a
        /*06ea*/ 	.byte	0xff
	.zero		1


	//   ....[95]....
        /*06ec*/ 	.word	0x000096e0
        /*06f0*/ 	.word	0x00000000
        /*06f4*/ 	.word	0x00000020
        /*06f8*/ 	.short	0x010a
        /*06fa*/ 	.byte	0xff
	.zero		1


	//   ....[96]....
        /*06fc*/ 	.word	0x00009740
        /*0700*/ 	.word	0x00000000
        /*0704*/ 	.word	0x00000020
        /*0708*/ 	.short	0x010a
        /*070a*/ 	.byte	0xff
	.zero		1


	//   ....[97]....
        /*070c*/ 	.word	0x00009790
        /*0710*/ 	.word	0x00000003
        /*0714*/ 	.word	0x00000080
        /*0718*/ 	.short	0x010a
        /*071a*/ 	.byte	0xff
	.zero		1


	//   ....[98]....
        /*071c*/ 	.word	0x000097f0
        /*0720*/ 	.word	0x00000000
        /*0724*/ 	.word	0x00000000
        /*0728*/ 	.short	0x010a
        /*072a*/ 	.byte	0xff
	.zero		1


	//   ....[99]....
        /*072c*/ 	.word	0x00009850
        /*0730*/ 	.word	0x00000000
        /*0734*/ 	.word	0x00000000
        /*0738*/ 	.short	0x010a
        /*073a*/ 	.byte	0xff
	.zero		1


	//   ....[100]....
        /*073c*/ 	.word	0x000098b0
        /*0740*/ 	.word	0x00000000
        /*0744*/ 	.word	0x00000000
        /*0748*/ 	.short	0x010a
        /*074a*/ 	.byte	0xff
	.zero		1


	//   ....[101]....
        /*074c*/ 	.word	0x00009900
        /*0750*/ 	.word	0x00000000
        /*0754*/ 	.word	0x000000c0
        /*0758*/ 	.short	0x010a
        /*075a*/ 	.byte	0xff
	.zero		1


	//   ....[102]....
        /*075c*/ 	.word	0x00009960
        /*0760*/ 	.word	0x00000000
        /*0764*/ 	.word	0x00000090
        /*0768*/ 	.short	0x010a
        /*076a*/ 	.byte	0xff
	.zero		1


	//   ....[103]....
        /*076c*/ 	.word	0x000099b0
        /*0770*/ 	.word	0x00000000
        /*0774*/ 	.word	0x00000080
        /*0778*/ 	.short	0x010a
        /*077a*/ 	.byte	0xff
	.zero		1


	//   ....[104]....
        /*077c*/ 	.word	0x00009a10
        /*0780*/ 	.word	0x00000000
        /*0784*/ 	.word	0x00000090
        /*0788*/ 	.short	0x010a
        /*078a*/ 	.byte	0xff
	.zero		1


	//   ....[105]....
        /*078c*/ 	.word	0x00009a70
        /*0790*/ 	.word	0x00000007
        /*0794*/ 	.word	0x00000008
        /*0798*/ 	.short	0x010a
        /*079a*/ 	.byte	0xff
	.zero		1


	//   ....[106]....
        /*079c*/ 	.word	0x00009b60
        /*07a0*/ 	.word	0x00000005
        /*07a4*/ 	.word	0x00000008
        /*07a8*/ 	.short	0x010a
        /*07aa*/ 	.byte	0xff
	.zero		1


	//   ....[107]....
        /*07ac*/ 	.word	0x00009bb0
        /*07b0*/ 	.word	0x00000008
        /*07b4*/ 	.word	0x00000080
        /*07b8*/ 	.short	0x010a
        /*07ba*/ 	.byte	0xff
	.zero		1


	//   ....[108]....
        /*07bc*/ 	.word	0x00009c10
        /*07c0*/ 	.word	0x00000003
        /*07c4*/ 	.word	0x000000b0
        /*07c8*/ 	.short	0x010a
        /*07ca*/ 	.byte	0xff
	.zero		1


	//   ....[109]....
        /*07cc*/ 	.word	0x00009c70
        /*07d0*/ 	.word	0x00000003
        /*07d4*/ 	.word	0x00000000
        /*07d8*/ 	.short	0x010a
        /*07da*/ 	.byte	0xff
	.zero		1


	//   ....[110]....
        /*07dc*/ 	.word	0x00009cd0
        /*07e0*/ 	.word	0x00000002
        /*07e4*/ 	.word	0x00000000
        /*07e8*/ 	.short	0x010a
        /*07ea*/ 	.byte	0xff
	.zero		1


	//   ....[111]....
        /*07ec*/ 	.word	0x00009d30
        /*07f0*/ 	.word	0x00000002
        /*07f4*/ 	.word	0x000000e0
        /*07f8*/ 	.short	0x010a
        /*07fa*/ 	.byte	0xff
	.zero		1


	//   ....[112]....
        /*07fc*/ 	.word	0x00009d80
        /*0800*/ 	.word	0x0000000c
        /*0804*/ 	.word	0x00000080
        /*0808*/ 	.short	0x010a
        /*080a*/ 	.byte	0xff
	.zero		1


	//   ....[113]....
        /*080c*/ 	.word	0x00009de0
        /*0810*/ 	.word	0x00000000
        /*0814*/ 	.word	0x00000078
        /*0818*/ 	.short	0x010a
        /*081a*/ 	.byte	0xff
	.zero		1


	//   ....[114]....
        /*081c*/ 	.word	0x00009e40
        /*0820*/ 	.word	0x00000000
        /*0824*/ 	.word	0x00000058
        /*0828*/ 	.short	0x010a
        /*082a*/ 	.byte	0xff
	.zero		1


	//   ....[115]....
        /*082c*/ 	.word	0x00009ea0
        /*0830*/ 	.word	0x00000009
        /*0834*/ 	.word	0x00000058
        /*0838*/ 	.short	0x010a
        /*083a*/ 	.byte	0xff
	.zero		1


	//   ....[116]....
        /*083c*/ 	.word	0x00009f00
        /*0840*/ 	.word	0x00000000
        /*0844*/ 	.word	0x00000000
        /*0848*/ 	.short	0x010a
        /*084a*/ 	.byte	0xff
	.zero		1


	//   ....[117]....
        /*084c*/ 	.word	0x00009f60
        /*0850*/ 	.word	0x00000000
        /*0854*/ 	.word	0x00000000
        /*0858*/ 	.short	0x010a
        /*085a*/ 	.byte	0xff
	.zero		1


	//   ....[118]....
        /*085c*/ 	.word	0x00009fb0
        /*0860*/ 	.word	0x00000003
        /*0864*/ 	.word	0x00000080
        /*0868*/ 	.short	0x010a
        /*086a*/ 	.byte	0xff
	.zero		1


	//   ....[119]....
        /*086c*/ 	.word	0x0000a000
        /*0870*/ 	.word	0x00000000
        /*0874*/ 	.word	0x00000040
        /*0878*/ 	.short	0x010a
        /*087a*/ 	.byte	0xff
	.zero		1


	//   ....[120]....
        /*087c*/ 	.word	0x0000a050
        /*0880*/ 	.word	0x0000005d
        /*0884*/ 	.word	0x000000a0
        /*0888*/ 	.short	0x010a
        /*088a*/ 	.byte	0xff
	.zero		1


	//   ....[121]....
        /*088c*/ 	.word	0x0000a0a0
        /*0890*/ 	.word	0x00000002
        /*0894*/ 	.word	0x00000040
        /*0898*/ 	.short	0x010a
        /*089a*/ 	.byte	0xff
	.zero		1


	//----- nvinfo : EIATTR_NUM_MBARRIERS
	.align		4
.L_47:
        /*089c*/ 	.byte	0x03, 0x38
        /*089e*/ 	.short	0x001d


	//----- nvinfo : EIATTR_EXIT_INSTR_OFFSETS
	.align		4
        /*08a0*/ 	.byte	0x04, 0x1c
        /*08a2*/ 	.short	(.L_49 - .L_48)


	//   ....[0]....
.L_48:
        /*08a4*/ 	.word	0x00003270


	//   ....[1]....
        /*08a8*/ 	.word	0x00003790


	//   ....[2]....
        /*08ac*/ 	.word	0x000037f0


	//   ....[3]....
        /*08b0*/ 	.word	0x00005840


	//   ....[4]....
        /*08b4*/ 	.word	0x00006840


	//   ....[5]....
        /*08b8*/ 	.word	0x00006880


	//   ....[6]....
        /*08bc*/ 	.word	0x00009550


	//   ....[7]....
        /*08c0*/ 	.word	0x000095c0


	//   ....[8]....
        /*08c4*/ 	.word	0x000095f0


	//   ....[9]....
        /*08c8*/ 	.word	0x00009670


	//----- nvinfo : EIATTR_MAX_THREADS
	.align		4
.L_49:
        /*08cc*/ 	.byte	0x04, 0x05
        /*08ce*/ 	.short	(.L_51 - .L_50)
.L_50:
        /*08d0*/ 	.word	0x00000100
        /*08d4*/ 	.word	0x00000001
        /*08d8*/ 	.word	0x00000001


	//----- nvinfo : EIATTR_CRS_STACK_SIZE
	.align		4
.L_51:
        /*08dc*/ 	.byte	0x04, 0x1e
        /*08de*/ 	.short	(.L_53 - .L_52)
.L_52:
        /*08e0*/ 	.word	0x00000000


	//----- nvinfo : EIATTR_CBANK_PARAM_SIZE
	.align		4
.L_53:
        /*08e4*/ 	.byte	0x03, 0x19
        /*08e6*/ 	.short	0x0c00


	//----- nvinfo : EIATTR_PARAM_CBANK
	.align		4
        /*08e8*/ 	.byte	0x04, 0x0a
        /*08ea*/ 	.short	(.L_55 - .L_54)
	.align		4
.L_54:
        /*08ec*/ 	.word	index@(.nv.constant0._ZN7cutlass13device_kernelINS_4gemm6kernel13GemmUniversalIN4cute5tupleIJiiiiEEENS1_10collective13CollectiveMmaINS1_46MainloopSm100TmaUmmaWarpSpecializedBlockScaledILi4ELi2ELi2ENS5_IJNS4_1CILi2EEENSA_ILi4EEENSA_ILi1EEEEEEEENS5_IJNSA_ILi256EEENSA_ILi64EEESG_EEENS5_IJNS_12float_e5m2_tENS_13float_ue8m0_tEEEENS5_IJNS5_IJlSD_lEEENS4_6LayoutINS5_IJNS5_IJNS5_IJNSA_ILi32EEESC_EEEiEEESQ_NS5_IJSD_iEEEEEENS5_IJNS5_IJNS5_IJNSA_ILi16EEESC_EEEiEEENS5_IJNS5_IJNSA_ILi0EEESD_EEENSA_ILi512EEEEEENS5_IJSW_iEEEEEEEEEEESL_S13_NS4_8TiledMMAINS4_8MMA_AtomIJNS4_27SM100_MMA_MXF8F6F4_2x1SM_SSISJ_SJ_fSK_Li256ELi64ELNS4_4UMMA5MajorE0ELS18_0ELNS17_7ScaleInE0ELS19_0EEEEEENSN_INS5_IJSD_SD_SD_EEENS5_IJSW_SW_SW_EEEEENS5_IJNS4_10UnderscoreES1F_S1F_EEEEENS5_IJNS4_28SM100_TMA_2SM_LOAD_MULTICASTES1I_EEENS5_IJNS4_14ComposedLayoutINS4_7SwizzleILi3ELi4ELi3EEENS4_18smem_ptr_flag_bitsILi8EEENSN_INS5_IJNSA_ILi8EEENSA_ILi128EEEEEENS5_IJS1Q_SD_EEEEEEENSN_INS5_IJNS5_IJNS5_IJSP_SD_EEENS5_IJSO_SD_EEEEEESD_NS5_IJSC_SB_EEEEEENS5_IJNS5_IJNS5_IJSU_SY_EEESX_EEESW_NS5_IJSD_SY_EEEEEEEEEEEvNS4_8identityENS5_IJNS4_18SM100_TMA_2SM_LOADES1I_EEES25_vS26_EENS_8epilogue10collective18CollectiveEpilogueINS2A_23Sm100TmaWarpSpecializedILi3ELi2ELi32ELb1ELb0EEEJNS5_IJS1Q_SH_SG_EEENS5_IJNSN_IS1Q_SD_EENSN_ISO_SD_EEEEENS_10bfloat16_tESM_S2J_SM_NS2A_6fusion15FusionCallbacksIS2E_NS2K_17LinearCombinationIS2J_fS2J_fLNS_15FloatRoundStyleE2EEES2F_S2I_JEEENS4_5SM1004TMEM4LOAD26SM100_TMEM_LOAD_32dp32b32xENS4_13SM90_TMA_LOADENS1K_INS1L_ILi2ELi4ELi3EEENS1N_ILi16EEENSN_INS5_IJS1P_SO_EEES1W_EEEENS4_39AutoVectorizingCopyWithAssumedAlignmentILi128EEENS4_14SM90_TMA_STOREES2Z_S31_S31_EEEvvEEEEvNT_6ParamsE)
        /*08f0*/ 	.short	0x0380
        /*08f2*/ 	.short	0x0c00


	//----- nvinfo : EIATTR_SW_WAR
	.align		4
.L_55:
        /*08f4*/ 	.byte	0x04, 0x36
        /*08f6*/ 	.short	(.L_57 - .L_56)
.L_56:
        /*08f8*/ 	.word	0x00000008
.L_57:


//--------------------- .nv.callgraph             --------------------------
	.section	.nv.callgraph,"",@"SHT_CUDA_CALLGRAPH"
	.align	4
	.sectionentsize	8
	.align		4
        /*0000*/ 	.word	0x00000000
	.align		4
        /*0004*/ 	.word	0xffffffff
	.align		4
        /*0008*/ 	.word	index@(_ZN7cutlass13device_kernelINS_4gemm6kernel13GemmUniversalIN4cute5tupleIJiiiiEEENS1_10collective13CollectiveMmaINS1_46MainloopSm100TmaUmmaWarpSpecializedBlockScaledILi4ELi2ELi2ENS5_IJNS4_1CILi2EEENSA_ILi4EEENSA_ILi1EEEEEEEENS5_IJNSA_ILi256EEENSA_ILi64EEESG_EEENS5_IJNS_12float_e5m2_tENS_13float_ue8m0_tEEEENS5_IJNS5_IJlSD_lEEENS4_6LayoutINS5_IJNS5_IJNS5_IJNSA_ILi32EEESC_EEEiEEESQ_NS5_IJSD_iEEEEEENS5_IJNS5_IJNS5_IJNSA_ILi16EEESC_EEEiEEENS5_IJNS5_IJNSA_ILi0EEESD_EEENSA_ILi512EEEEEENS5_IJSW_iEEEEEEEEEEESL_S13_NS4_8TiledMMAINS4_8MMA_AtomIJNS4_27SM100_MMA_MXF8F6F4_2x1SM_SSISJ_SJ_fSK_Li256ELi64ELNS4_4UMMA5MajorE0ELS18_0ELNS17_7ScaleInE0ELS19_0EEEEEENSN_INS5_IJSD_SD_SD_EEENS5_IJSW_SW_SW_EEEEENS5_IJNS4_10UnderscoreES1F_S1F_EEEEENS5_IJNS4_28SM100_TMA_2SM_LOAD_MULTICASTES1I_EEENS5_IJNS4_14ComposedLayoutINS4_7SwizzleILi3ELi4ELi3EEENS4_18smem_ptr_flag_bitsILi8EEENSN_INS5_IJNSA_ILi8EEENSA_ILi128EEEEEENS5_IJS1Q_SD_EEEEEEENSN_INS5_IJNS5_IJNS5_IJSP_SD_EEENS5_IJSO_SD_EEEEEESD_NS5_IJSC_SB_EEEEEENS5_IJNS5_IJNS5_IJSU_SY_EEESX_EEESW_NS5_IJSD_SY_EEEEEEEEEEEvNS4_8identityENS5_IJNS4_18SM100_TMA_2SM_LOADES1I_EEES25_vS26_EENS_8epilogue10collective18CollectiveEpilogueINS2A_23Sm100TmaWarpSpecializedILi3ELi2ELi32ELb1ELb0EEEJNS5_IJS1Q_SH_SG_EEENS5_IJNSN_IS1Q_SD_EENSN_ISO_SD_EEEEENS_10bfloat16_tESM_S2J_SM_NS2A_6fusion15FusionCallbacksIS2E_NS2K_17LinearCombinationIS2J_fS2J_fLNS_15FloatRoundStyleE2EEES2F_S2I_JEEENS4_5SM1004TMEM4LOAD26SM100_TMEM_LOAD_32dp32b32xENS4_13SM90_TMA_LOADENS1K_INS1L_ILi2ELi4ELi3EEENS1N_ILi16EEENSN_INS5_IJS1P_SO_EEES1W_EEEENS4_39AutoVectorizingCopyWithAssumedAlignmentILi128EEENS4_14SM90_TMA_STOREES2Z_S31_S31_EEEvvEEEEvNT_6ParamsE)
	.align		4
        /*000c*/ 	.word	index@(__assertfail)
	.align		4
        /*0010*/ 	.word	0x00000000
	.align		4
        /*0014*/ 	.word	0xfffffffe
	.align		4
        /*0018*/ 	.word	0x00000000
	.align		4
        /*001c*/ 	.word	0xfffffffd
	.align		4
        /*0020*/ 	.word	0x00000000
	.align		4
        /*0024*/ 	.word	0xfffffffc


//--------------------- .nv.constant4             --------------------------
	.section	.nv.constant4,"a",@progbits
	.align	8
	.align		8
.nv.constant4:
        /*0000*/ 	.dword	__assertfail
	.align		8
        /*0008*/ 	.dword	__unnamed_1
	.align		8
        /*0010*/ 	.dword	__unnamed_2
	.align		8
        /*0018*/ 	.dword	_ZN40_INTERNAL_c89a3aba_4_k_cu_5a38fb04_397754cuda3std3__45__cpo5beginE
	.align		8
        /*0020*/ 	.dword	_ZN40_INTERNAL_c89a3aba_4_k_cu_5a38fb04_397754cuda3std3__45__cpo3endE
	.align		8
        /*0028*/ 	.dword	_ZN40_INTERNAL_c89a3aba_4_k_cu_5a38fb04_397754cuda3std3__45__cpo6cbeginE
	.align		8
        /*0030*/ 	.dword	_ZN40_INTERNAL_c89a3aba_4_k_cu_5a38fb04_397754cuda3std3__45__cpo4cendE
	.align		8
        /*0038*/ 	.dword	_ZN40_INTERNAL_c89a3aba_4_k_cu_5a38fb04_397754cuda3std3__442_GLOBAL__N__c89a3aba_4_k_cu_5a38fb04_397756ignoreE
	.align		8
        /*0040*/ 	.dword	_ZN40_INTERNAL_c89a3aba_4_k_cu_5a38fb04_397754cuda3std3__419piecewise_constructE
	.align		8
        /*0048*/ 	.dword	_ZN40_INTERNAL_c89a3aba_4_k_cu_5a38fb04_397754cuda3std3__48in_placeE
	.align		8
        /*0050*/ 	.dword	_ZN40_INTERNAL_c89a3aba_4_k_cu_5a38fb04_397754cuda3std6ranges3__45__cpo4swapE
	.align		8
        /*0058*/ 	.dword	_ZN40_INTERNAL_c89a3aba_4_k_cu_5a38fb04_397754cuda3std6ranges3__45__cpo9iter_moveE
	.align		8
        /*0060*/ 	.dword	_ZN40_INTERNAL_c89a3aba_4_k_cu_5a38fb04_397754cute7productE
	.align		8
        /*0068*/ 	.dword	_ZN40_INTERNAL_c89a3aba_4_k_cu_5a38fb04_397754cute1_E
	.align		8
        /*0070*/ 	.dword	$str$25
	.align		8
        /*0078*/ 	.dword	$str$26
	.align		8
        /*0080*/ 	.dword	$str$27
	.align		8
        /*0088*/ 	.dword	$str$28


//--------------------- .text._ZN7cutlass13device_kernelINS_4gemm6kernel13GemmUniversalIN4cute5tupleIJiiiiEEENS1_10collective13CollectiveMmaINS1_46MainloopSm100TmaUmmaWarpSpecializedBlockScaledILi4ELi2ELi2ENS5_IJNS4_1CILi2EEENSA_ILi4EEENSA_ILi1EEEEEEEENS5_IJNSA_ILi256EEENSA_ILi64EEESG_EEENS5_IJNS_12float_e5m2_tENS_13float_ue8m0_tEEEENS5_IJNS5_IJlSD_lEEENS4_6LayoutINS5_IJNS5_IJNS5_IJNSA_ILi32EEESC_EEEiEEESQ_NS5_IJSD_iEEEEEENS5_IJNS5_IJNS5_IJNSA_ILi16EEESC_EEEiEEENS5_IJNS5_IJNSA_ILi0EEESD_EEENSA_ILi512EEEEEENS5_IJSW_iEEEEEEEEEEESL_S13_NS4_8TiledMMAINS4_8MMA_AtomIJNS4_27SM100_MMA_MXF8F6F4_2x1SM_SSISJ_SJ_fSK_Li256ELi64ELNS4_4UMMA5MajorE0ELS18_0ELNS17_7ScaleInE0ELS19_0EEEEEENSN_INS5_IJSD_SD_SD_EEENS5_IJSW_SW_SW_EEEEENS5_IJNS4_10UnderscoreES1F_S1F_EEEEENS5_IJNS4_28SM100_TMA_2SM_LOAD_MULTICASTES1I_EEENS5_IJNS4_14ComposedLayoutINS4_7SwizzleILi3ELi4ELi3EEENS4_18smem_ptr_flag_bitsILi8EEENSN_INS5_IJNSA_ILi8EEENSA_ILi128EEEEEENS5_IJS1Q_SD_EEEEEEENSN_INS5_IJNS5_IJNS5_IJSP_SD_EEENS5_IJSO_SD_EEEEEESD_NS5_IJSC_SB_EEEEEENS5_IJNS5_IJNS5_IJSU_SY_EEESX_EEESW_NS5_IJSD_SY_EEEEEEEEEEEvNS4_8identityENS5_IJNS4_18SM100_TMA_2SM_LOADES1I_EEES25_vS26_EENS_8epilogue10collective18CollectiveEpilogueINS2A_23Sm100TmaWarpSpecializedILi3ELi2ELi32ELb1ELb0EEEJNS5_IJS1Q_SH_SG_EEENS5_IJNSN_IS1Q_SD_EENSN_ISO_SD_EEEEENS_10bfloat16_tESM_S2J_SM_NS2A_6fusion15FusionCallbacksIS2E_NS2K_17LinearCombinationIS2J_fS2J_fLNS_15FloatRoundStyleE2EEES2F_S2I_JEEENS4_5SM1004TMEM4LOAD26SM100_TMEM_LOAD_32dp32b32xENS4_13SM90_TMA_LOADENS1K_INS1L_ILi2ELi4ELi3EEENS1N_ILi16EEENSN_INS5_IJS1P_SO_EEES1W_EEEENS4_39AutoVectorizingCopyWithAssumedAlignmentILi128EEENS4_14SM90_TMA_STOREES2Z_S31_S31_EEEvvEEEEvNT_6ParamsE --------------------------
	.section	.text._ZN7cutlass13device_kernelINS_4gemm6kernel13GemmUniversalIN4cute5tupleIJiiiiEEENS1_10collective13CollectiveMmaINS1_46MainloopSm100TmaUmmaWarpSpecializedBlockScaledILi4ELi2ELi2ENS5_IJNS4_1CILi2EEENSA_ILi4EEENSA_ILi1EEEEEEEENS5_IJNSA_ILi256EEENSA_ILi64EEESG_EEENS5_IJNS_12float_e5m2_tENS_13float_ue8m0_tEEEENS5_IJNS5_IJlSD_lEEENS4_6LayoutINS5_IJNS5_IJNS5_IJNSA_ILi32EEESC_EEEiEEESQ_NS5_IJSD_iEEEEEENS5_IJNS5_IJNS5_IJNSA_ILi16EEESC_EEEiEEENS5_IJNS5_IJNSA_ILi0EEESD_EEENSA_ILi512EEEEEENS5_IJSW_iEEEEEEEEEEESL_S13_NS4_8TiledMMAINS4_8MMA_AtomIJNS4_27SM100_MMA_MXF8F6F4_2x1SM_SSISJ_SJ_fSK_Li256ELi64ELNS4_4UMMA5MajorE0ELS18_0ELNS17_7ScaleInE0ELS19_0EEEEEENSN_INS5_IJSD_SD_SD_EEENS5_IJSW_SW_SW_EEEEENS5_IJNS4_10UnderscoreES1F_S1F_EEEEENS5_IJNS4_28SM100_TMA_2SM_LOAD_MULTICASTES1I_EEENS5_IJNS4_14ComposedLayoutINS4_7SwizzleILi3ELi4ELi3EEENS4_18smem_ptr_flag_bitsILi8EEENSN_INS5_IJNSA_ILi8EEENSA_ILi128EEEEEENS5_IJS1Q_SD_EEEEEEENSN_INS5_IJNS5_IJNS5_IJSP_SD_EEENS5_IJSO_SD_EEEEEESD_NS5_IJSC_SB_EEEEEENS5_IJNS5_IJNS5_IJSU_SY_EEESX_EEESW_NS5_IJSD_SY_EEEEEEEEEEEvNS4_8identityENS5_IJNS4_18SM100_TMA_2SM_LOADES1I_EEES25_vS26_EENS_8epilogue10collective18CollectiveEpilogueINS2A_23Sm100TmaWarpSpecializedILi3ELi2ELi32ELb1ELb0EEEJNS5_IJS1Q_SH_SG_EEENS5_IJNSN_IS1Q_SD_EENSN_ISO_SD_EEEEENS_10bfloat16_tESM_S2J_SM_NS2A_6fusion15FusionCallbacksIS2E_NS2K_17LinearCombinationIS2J_fS2J_fLNS_15FloatRoundStyleE2EEES2F_S2I_JEEENS4_5SM1004TMEM4LOAD26SM100_TMEM_LOAD_32dp32b32xENS4_13SM90_TMA_LOADENS1K_INS1L_ILi2ELi4ELi3EEENS1N_ILi16EEENSN_INS5_IJS1P_SO_EEES1W_EEEENS4_39AutoVectorizingCopyWithAssumedAlignmentILi128EEENS4_14SM90_TMA_STOREES2Z_S31_S31_EEEvvEEEEvNT_6ParamsE,"ax",@progbits
	.align	128
.text._ZN7cutlass13device_kernelINS_4gemm6kernel13GemmUniversalIN4cute5tupleIJiiiiEEENS1_10collective13CollectiveMmaINS1_46MainloopSm100TmaUmmaWarpSpecializedBlockScaledILi4ELi2ELi2ENS5_IJNS4_1CILi2EEENSA_ILi4EEENSA_ILi1EEEEEEEENS5_IJNSA_ILi256EEENSA_ILi64EEESG_EEENS5_IJNS_12float_e5m2_tENS_13float_ue8m0_tEEEENS5_IJNS5_IJlSD_lEEENS4_6LayoutINS5_IJNS5_IJNS5_IJNSA_ILi32EEESC_EEEiEEESQ_NS5_IJSD_iEEEEEENS5_IJNS5_IJNS5_IJNSA_ILi16EEESC_EEEiEEENS5_IJNS5_IJNSA_ILi0EEESD_EEENSA_ILi512EEEEEENS5_IJSW_iEEEEEEEEEEESL_S13_NS4_8TiledMMAINS4_8MMA_AtomIJNS4_27SM100_MMA_MXF8F6F4_2x1SM_SSISJ_SJ_fSK_Li256ELi64ELNS4_4UMMA5MajorE0ELS18_0ELNS17_7ScaleInE0ELS19_0EEEEEENSN_INS5_IJSD_SD_SD_EEENS5_IJSW_SW_SW_EEEEENS5_IJNS4_10UnderscoreES1F_S1F_EEEEENS5_IJNS4_28SM100_TMA_2SM_LOAD_MULTICASTES1I_EEENS5_IJNS4_14ComposedLayoutINS4_7SwizzleILi3ELi4ELi3EEENS4_18smem_ptr_flag_bitsILi8EEENSN_INS5_IJNSA_ILi8EEENSA_ILi128EEEEEENS5_IJS1Q_SD_EEEEEEENSN_INS5_IJNS5_IJNS5_IJSP_SD_EEENS5_IJSO_SD_EEEEEESD_NS5_IJSC_SB_EEEEEENS5_IJNS5_IJNS5_IJSU_SY_EEESX_EEESW_NS5_IJSD_SY_EEEEEEEEEEEvNS4_8identityENS5_IJNS4_18SM100_TMA_2SM_LOADES1I_EEES25_vS26_EENS_8epilogue10collective18CollectiveEpilogueINS2A_23Sm100TmaWarpSpecializedILi3ELi2ELi32ELb1ELb0EEEJNS5_IJS1Q_SH_SG_EEENS5_IJNSN_IS1Q_SD_EENSN_ISO_SD_EEEEENS_10bfloat16_tESM_S2J_SM_NS2A_6fusion15FusionCallbacksIS2E_NS2K_17LinearCombinationIS2J_fS2J_fLNS_15FloatRoundStyleE2EEES2F_S2I_JEEENS4_5SM1004TMEM4LOAD26SM100_TMEM_LOAD_32dp32b32xENS4_13SM90_TMA_LOADENS1K_INS1L_ILi2ELi4ELi3EEENS1N_ILi16EEENSN_INS5_IJS1P_SO_EEES1W_EEEENS4_39AutoVectorizingCopyWithAssumedAlignmentILi128EEENS4_14SM90_TMA_STOREES2Z_S31_S31_EEEvvEEEEvNT_6ParamsE:
        .type           _ZN7cutlass13device_kernelINS_4gemm6kernel13GemmUniversalIN4cute5tupleIJiiiiEEENS1_10collective13CollectiveMmaINS1_46MainloopSm100TmaUmmaWarpSpecializedBlockScaledILi4ELi2ELi2ENS5_IJNS4_1CILi2EEENSA_ILi4EEENSA_ILi1EEEEEEEENS5_IJNSA_ILi256EEENSA_ILi64EEESG_EEENS5_IJNS_12float_e5m2_tENS_13float_ue8m0_tEEEENS5_IJNS5_IJlSD_lEEENS4_6LayoutINS5_IJNS5_IJNS5_IJNSA_ILi32EEESC_EEEiEEESQ_NS5_IJSD_iEEEEEENS5_IJNS5_IJNS5_IJNSA_ILi16EEESC_EEEiEEENS5_IJNS5_IJNSA_ILi0EEESD_EEENSA_ILi512EEEEEENS5_IJSW_iEEEEEEEEEEESL_S13_NS4_8TiledMMAINS4_8MMA_AtomIJNS4_27SM100_MMA_MXF8F6F4_2x1SM_SSISJ_SJ_fSK_Li256ELi64ELNS4_4UMMA5MajorE0ELS18_0ELNS17_7ScaleInE0ELS19_0EEEEEENSN_INS5_IJSD_SD_SD_EEENS5_IJSW_SW_SW_EEEEENS5_IJNS4_10UnderscoreES1F_S1F_EEEEENS5_IJNS4_28SM100_TMA_2SM_LOAD_MULTICASTES1I_EEENS5_IJNS4_14ComposedLayoutINS4_7SwizzleILi3ELi4ELi3EEENS4_18smem_ptr_flag_bitsILi8EEENSN_INS5_IJNSA_ILi8EEENSA_ILi128EEEEEENS5_IJS1Q_SD_EEEEEEENSN_INS5_IJNS5_IJNS5_IJSP_SD_EEENS5_IJSO_SD_EEEEEESD_NS5_IJSC_SB_EEEEEENS5_IJNS5_IJNS5_IJSU_SY_EEESX_EEESW_NS5_IJSD_SY_EEEEEEEEEEEvNS4_8identityENS5_IJNS4_18SM100_TMA_2SM_LOADES1I_EEES25_vS26_EENS_8epilogue10collective18CollectiveEpilogueINS2A_23Sm100TmaWarpSpecializedILi3ELi2ELi32ELb1ELb0EEEJNS5_IJS1Q_SH_SG_EEENS5_IJNSN_IS1Q_SD_EENSN_ISO_SD_EEEEENS_10bfloat16_tESM_S2J_SM_NS2A_6fusion15FusionCallbacksIS2E_NS2K_17LinearCombinationIS2J_fS2J_fLNS_15FloatRoundStyleE2EEES2F_S2I_JEEENS4_5SM1004TMEM4LOAD26SM100_TMEM_LOAD_32dp32b32xENS4_13SM90_TMA_LOADENS1K_INS1L_ILi2ELi4ELi3EEENS1N_ILi16EEENSN_INS5_IJS1P_SO_EEES1W_EEEENS4_39AutoVectorizingCopyWithAssumedAlignmentILi128EEENS4_14SM90_TMA_STOREES2Z_S31_S31_EEEvvEEEEvNT_6ParamsE,@function
        .size           _ZN7cutlass13device_kernelINS_4gemm6kernel13GemmUniversalIN4cute5tupleIJiiiiEEENS1_10collective13CollectiveMmaINS1_46MainloopSm100TmaUmmaWarpSpecializedBlockScaledILi4ELi2ELi2ENS5_IJNS4_1CILi2EEENSA_ILi4EEENSA_ILi1EEEEEEEENS5_IJNSA_ILi256EEENSA_ILi64EEESG_EEENS5_IJNS_12float_e5m2_tENS_13float_ue8m0_tEEEENS5_IJNS5_IJlSD_lEEENS4_6LayoutINS5_IJNS5_IJNS5_IJNSA_ILi32EEESC_EEEiEEESQ_NS5_IJSD_iEEEEEENS5_IJNS5_IJNS5_IJNSA_ILi16EEESC_EEEiEEENS5_IJNS5_IJNSA_ILi0EEESD_EEENSA_ILi512EEEEEENS5_IJSW_iEEEEEEEEEEESL_S13_NS4_8TiledMMAINS4_8MMA_AtomIJNS4_27SM100_MMA_MXF8F6F4_2x1SM_SSISJ_SJ_fSK_Li256ELi64ELNS4_4UMMA5MajorE0ELS18_0ELNS17_7ScaleInE0ELS19_0EEEEEENSN_INS5_IJSD_SD_SD_EEENS5_IJSW_SW_SW_EEEEENS5_IJNS4_10UnderscoreES1F_S1F_EEEEENS5_IJNS4_28SM100_TMA_2SM_LOAD_MULTICASTES1I_EEENS5_IJNS4_14ComposedLayoutINS4_7SwizzleILi3ELi4ELi3EEENS4_18smem_ptr_flag_bitsILi8EEENSN_INS5_IJNSA_ILi8EEENSA_ILi128EEEEEENS5_IJS1Q_SD_EEEEEEENSN_INS5_IJNS5_IJNS5_IJSP_SD_EEENS5_IJSO_SD_EEEEEESD_NS5_IJSC_SB_EEEEEENS5_IJNS5_IJNS5_IJSU_SY_EEESX_EEESW_NS5_IJSD_SY_EEEEEEEEEEEvNS4_8identityENS5_IJNS4_18SM100_TMA_2SM_LOADES1I_EEES25_vS26_EENS_8epilogue10collective18CollectiveEpilogueINS2A_23Sm100TmaWarpSpecializedILi3ELi2ELi32ELb1ELb0EEEJNS5_IJS1Q_SH_SG_EEENS5_IJNSN_IS1Q_SD_EENSN_ISO_SD_EEEEENS_10bfloat16_tESM_S2J_SM_NS2A_6fusion15FusionCallbacksIS2E_NS2K_17LinearCombinationIS2J_fS2J_fLNS_15FloatRoundStyleE2EEES2F_S2I_JEEENS4_5SM1004TMEM4LOAD26SM100_TMEM_LOAD_32dp32b32xENS4_13SM90_TMA_LOADENS1K_INS1L_ILi2ELi4ELi3EEENS1N_ILi16EEENSN_INS5_IJS1P_SO_EEES1W_EEEENS4_39AutoVectorizingCopyWithAssumedAlignmentILi128EEENS4_14SM90_TMA_STOREES2Z_S31_S31_EEEvvEEEEvNT_6ParamsE,(.L_x_175 - _ZN7cutlass13device_kernelINS_4gemm6kernel13GemmUniversalIN4cute5tupleIJiiiiEEENS1_10collective13CollectiveMmaINS1_46MainloopSm100TmaUmmaWarpSpecializedBlockScaledILi4ELi2ELi2ENS5_IJNS4_1CILi2EEENSA_ILi4EEENSA_ILi1EEEEEEEENS5_IJNSA_ILi256EEENSA_ILi64EEESG_EEENS5_IJNS_12float_e5m2_tENS_13float_ue8m0_tEEEENS5_IJNS5_IJlSD_lEEENS4_6LayoutINS5_IJNS5_IJNS5_IJNSA_ILi32EEESC_EEEiEEESQ_NS5_IJSD_iEEEEEENS5_IJNS5_IJNS5_IJNSA_ILi16EEESC_EEEiEEENS5_IJNS5_IJNSA_ILi0EEESD_EEENSA_ILi512EEEEEENS5_IJSW_iEEEEEEEEEEESL_S13_NS4_8TiledMMAINS4_8MMA_AtomIJNS4_27SM100_MMA_MXF8F6F4_2x1SM_SSISJ_SJ_fSK_Li256ELi64ELNS4_4UMMA5MajorE0ELS18_0ELNS17_7ScaleInE0ELS19_0EEEEEENSN_INS5_IJSD_SD_SD_EEENS5_IJSW_SW_SW_EEEEENS5_IJNS4_10UnderscoreES1F_S1F_EEEEENS5_IJNS4_28SM100_TMA_2SM_LOAD_MULTICASTES1I_EEENS5_IJNS4_14ComposedLayoutINS4_7SwizzleILi3ELi4ELi3EEENS4_18smem_ptr_flag_bitsILi8EEENSN_INS5_IJNSA_ILi8EEENSA_ILi128EEEEEENS5_IJS1Q_SD_EEEEEEENSN_INS5_IJNS5_IJNS5_IJSP_SD_EEENS5_IJSO_SD_EEEEEESD_NS5_IJSC_SB_EEEEEENS5_IJNS5_IJNS5_IJSU_SY_EEESX_EEESW_NS5_IJSD_SY_EEEEEEEEEEEvNS4_8identityENS5_IJNS4_18SM100_TMA_2SM_LOADES1I_EEES25_vS26_EENS_8epilogue10collective18CollectiveEpilogueINS2A_23Sm100TmaWarpSpecializedILi3ELi2ELi32ELb1ELb0EEEJNS5_IJS1Q_SH_SG_EEENS5_IJNSN_IS1Q_SD_EENSN_ISO_SD_EEEEENS_10bfloat16_tESM_S2J_SM_NS2A_6fusion15FusionCallbacksIS2E_NS2K_17LinearCombinationIS2J_fS2J_fLNS_15FloatRoundStyleE2EEES2F_S2I_JEEENS4_5SM1004TMEM4LOAD26SM100_TMEM_LOAD_32dp32b32xENS4_13SM90_TMA_LOADENS1K_INS1L_ILi2ELi4ELi3EEENS1N_ILi16EEENSN_INS5_IJS1P_SO_EEES1W_EEEENS4_39AutoVectorizingCopyWithAssumedAlignmentILi128EEENS4_14SM90_TMA_STOREES2Z_S31_S31_EEEvvEEEEvNT_6ParamsE)
        .other          _ZN7cutlass13device_kernelINS_4gemm6kernel13GemmUniversalIN4cute5tupleIJiiiiEEENS1_10collective13CollectiveMmaINS1_46MainloopSm100TmaUmmaWarpSpecializedBlockScaledILi4ELi2ELi2ENS5_IJNS4_1CILi2EEENSA_ILi4EEENSA_ILi1EEEEEEEENS5_IJNSA_ILi256EEENSA_ILi64EEESG_EEENS5_IJNS_12float_e5m2_tENS_13float_ue8m0_tEEEENS5_IJNS5_IJlSD_lEEENS4_6LayoutINS5_IJNS5_IJNS5_IJNSA_ILi32EEESC_EEEiEEESQ_NS5_IJSD_iEEEEEENS5_IJNS5_IJNS5_IJNSA_ILi16EEESC_EEEiEEENS5_IJNS5_IJNSA_ILi0EEESD_EEENSA_ILi512EEEEEENS5_IJSW_iEEEEEEEEEEESL_S13_NS4_8TiledMMAINS4_8MMA_AtomIJNS4_27SM100_MMA_MXF8F6F4_2x1SM_SSISJ_SJ_fSK_Li256ELi64ELNS4_4UMMA5MajorE0ELS18_0ELNS17_7ScaleInE0ELS19_0EEEEEENSN_INS5_IJSD_SD_SD_EEENS5_IJSW_SW_SW_EEEEENS5_IJNS4_10UnderscoreES1F_S1F_EEEEENS5_IJNS4_28SM100_TMA_2SM_LOAD_MULTICASTES1I_EEENS5_IJNS4_14ComposedLayoutINS4_7SwizzleILi3ELi4ELi3EEENS4_18smem_ptr_flag_bitsILi8EEENSN_INS5_IJNSA_ILi8EEENSA_ILi128EEEEEENS5_IJS1Q_SD_EEEEEEENSN_INS5_IJNS5_IJNS5_IJSP_SD_EEENS5_IJSO_SD_EEEEEESD_NS5_IJSC_SB_EEEEEENS5_IJNS5_IJNS5_IJSU_SY_EEESX_EEESW_NS5_IJSD_SY_EEEEEEEEEEEvNS4_8identityENS5_IJNS4_18SM100_TMA_2SM_LOADES1I_EEES25_vS26_EENS_8epilogue10collective18CollectiveEpilogueINS2A_23Sm100TmaWarpSpecializedILi3ELi2ELi32ELb1ELb0EEEJNS5_IJS1Q_SH_SG_EEENS5_IJNSN_IS1Q_SD_EENSN_ISO_SD_EEEEENS_10bfloat16_tESM_S2J_SM_NS2A_6fusion15FusionCallbacksIS2E_NS2K_17LinearCombinationIS2J_fS2J_fLNS_15FloatRoundStyleE2EEES2F_S2I_JEEENS4_5SM1004TMEM4LOAD26SM100_TMEM_LOAD_32dp32b32xENS4_13SM90_TMA_LOADENS1K_INS1L_ILi2ELi4ELi3EEENS1N_ILi16EEENSN_INS5_IJS1P_SO_EEES1W_EEEENS4_39AutoVectorizingCopyWithAssumedAlignmentILi128EEENS4_14SM90_TMA_STOREES2Z_S31_S31_EEEvvEEEEvNT_6ParamsE,@"STO_CUDA_ENTRY STV_DEFAULT"
_ZN7cutlass13device_kernelINS_4gemm6kernel13GemmUniversalIN4cute5tupleIJiiiiEEENS1_10collective13CollectiveMmaINS1_46MainloopSm100TmaUmmaWarpSpecializedBlockScaledILi4ELi2ELi2ENS5_IJNS4_1CILi2EEENSA_ILi4EEENSA_ILi1EEEEEEEENS5_IJNSA_ILi256EEENSA_ILi64EEESG_EEENS5_IJNS_12float_e5m2_tENS_13float_ue8m0_tEEEENS5_IJNS5_IJlSD_lEEENS4_6LayoutINS5_IJNS5_IJNS5_IJNSA_ILi32EEESC_EEEiEEESQ_NS5_IJSD_iEEEEEENS5_IJNS5_IJNS5_IJNSA_ILi16EEESC_EEEiEEENS5_IJNS5_IJNSA_ILi0EEESD_EEENSA_ILi512EEEEEENS5_IJSW_iEEEEEEEEEEESL_S13_NS4_8TiledMMAINS4_8MMA_AtomIJNS4_27SM100_MMA_MXF8F6F4_2x1SM_SSISJ_SJ_fSK_Li256ELi64ELNS4_4UMMA5MajorE0ELS18_0ELNS17_7ScaleInE0ELS19_0EEEEEENSN_INS5_IJSD_SD_SD_EEENS5_IJSW_SW_SW_EEEEENS5_IJNS4_10UnderscoreES1F_S1F_EEEEENS5_IJNS4_28SM100_TMA_2SM_LOAD_MULTICASTES1I_EEENS5_IJNS4_14ComposedLayoutINS4_7SwizzleILi3ELi4ELi3EEENS4_18smem_ptr_flag_bitsILi8EEENSN_INS5_IJNSA_ILi8EEENSA_ILi128EEEEEENS5_IJS1Q_SD_EEEEEEENSN_INS5_IJNS5_IJNS5_IJSP_SD_EEENS5_IJSO_SD_EEEEEESD_NS5_IJSC_SB_EEEEEENS5_IJNS5_IJNS5_IJSU_SY_EEESX_EEESW_NS5_IJSD_SY_EEEEEEEEEEEvNS4_8identityENS5_IJNS4_18SM100_TMA_2SM_LOADES1I_EEES25_vS26_EENS_8epilogue10collective18CollectiveEpilogueINS2A_23Sm100TmaWarpSpecializedILi3ELi2ELi32ELb1ELb0EEEJNS5_IJS1Q_SH_SG_EEENS5_IJNSN_IS1Q_SD_EENSN_ISO_SD_EEEEENS_10bfloat16_tESM_S2J_SM_NS2A_6fusion15FusionCallbacksIS2E_NS2K_17LinearCombinationIS2J_fS2J_fLNS_15FloatRoundStyleE2EEES2F_S2I_JEEENS4_5SM1004TMEM4LOAD26SM100_TMEM_LOAD_32dp32b32xENS4_13SM90_TMA_LOADENS1K_INS1L_ILi2ELi4ELi3EEENS1N_ILi16EEENSN_INS5_IJS1P_SO_EEES1W_EEEENS4_39AutoVectorizingCopyWithAssumedAlignmentILi128EEENS4_14SM90_TMA_STOREES2Z_S31_S31_EEEvvEEEEvNT_6ParamsE:
[----:B------:R-:W1:Y:S01]  /*0000*/  LDC R1, c[0x0][0x37c] ;  /* 0x0000df00ff017b82 */ /* 0x000e620000000800 */
[----:B------:R-:W2:Y:S01]  /*0010*/  S2R R96, SR_TID.X ;  /* 0x0000000000607919 */ /* 0x000ea20000002100 */
[----:B------:R-:W3:Y:S06]  /*0020*/  LDCU.64 UR12, c[0x0][0xc90] ;  /* 0x00019200ff0c77ac */ /* 0x000eec0008000a00 */
[----:B------:R-:W4:Y:S01]  /*0030*/  S2UR UR4, SR_CgaCtaId ;  /* 0x00000000000479c3 */ /* 0x000f220000008800 */
[----:B------:R-:W-:Y:S02]  /*0040*/  PRMT R88, RZ, 0x7610, R88 ;  /* 0x00007610ff587816 */ /* 0x000fe40000000058 */
[----:B------:R-:W-:-:S02]  /*0050*/  ELECT P0, URZ, PT ;  /* 0x0000000000ff782f */ /* 0x000fc40003800000 */
[----:B---3--:R-:W-:-:S04]  /*0060*/  ISETP.NE.U32.AND P1, PT, RZ, UR12, PT ;  /* 0x0000000cff007c0c */ /* 0x008fc8000bf25070 */
[----:B------:R-:W-:Y:S01]  /*0070*/  ISETP.NE.AND.EX P2, PT, RZ, UR13, PT, P1 ;  /* 0x0000000dff007c0c */ /* 0x000fe2000bf45310 */
[----:B----4-:R-:W-:Y:S01]  /*0080*/  IMAD.U32 R92, RZ, RZ, UR4 ;  /* 0x00000004ff5c7e24 */ /* 0x010fe2000f8e00ff */
[----:B------:R-:W-:Y:S02]  /*0090*/  ULOP3.LUT UR5, UR4, 0x1, URZ, 0xc0, !UPT ;  /* 0x0000000104057892 */ /* 0x000fe4000f8ec0ff */
[----:B------:R-:W-:Y:S01]  /*00a0*/  ULOP3.LUT UR4, UR4, 0x1, URZ, 0x3c, !UPT ;  /* 0x0000000104047892 */ /* 0x000fe2000f8e3cff */
[----:B--2---:R-:W-:-:S03]  /*00b0*/  SHF.R.U32.HI R89, RZ, 0x5, R96 ;  /* 0x00000005ff597819 */ /* 0x004fc60000011660 */
[----:B------:R-:W-:Y:S02]  /*00c0*/  IMAD.U32 R2, RZ, RZ, UR5 ;  /* 0x00000005ff027e24 */ /* 0x000fe4000f8e00ff */
[----:B------:R-:W2:Y:S02]  /*00d0*/  SHFL.IDX PT, R0, R89, RZ, 0x1f ;  /* 0x00001fff59007589 */ /* 0x000ea400000e0000 */
[----:B--2---:R-:W-:Y:S01]  /*00e0*/  R2UR UR19, R0 ;  /* 0x00000000001372ca */ /* 0x004fe200000e0000 */
[----:B------:R-:W-:Y:S01]  /*00f0*/  IMAD.U32 R0, RZ, RZ, UR4 ;  /* 0x00000004ff007e24 */ /* 0x000fe2000f8e00ff */
[----:B-1----:R-:W-:-:S13]  /*0100*/  @P2 BRA `(.L_x_0) ;  /* 0x0000000000302947 */ /* 0x002fda0003800000 */
[----:B------:R-:W1:Y:S02]  /*0110*/  LDCU.64 UR4, c[0x0][0xc88] ;  /* 0x00019100ff0477ac */ /* 0x000e640008000a00 */
[----:B-1----:R-:W-:-:S04]  /*0120*/  UISETP.NE.U32.AND UP0, UPT, UR4, URZ, UPT ;  /* 0x000000ff0400728c */ /* 0x002fc8000bf05070 */
[----:B------:R-:W-:-:S09]  /*0130*/  UISETP.NE.AND.EX UP0, UPT, UR5, URZ, UPT, UP0 ;  /* 0x000000ff0500728c */ /* 0x000fd2000bf05300 */
[----:B------:R-:W-:Y:S05]  /*0140*/  BRA.U !UP0, `(.L_x_1) ;  /* 0x0000000108147547 */ /* 0x000fea000b800000 */
[----:B------:R-:W1:Y:S01]  /*0150*/  LDC.64 R4, c[0x0][0xc88] ;  /* 0x00032200ff047b82 */ /* 0x000e620000000a00 */
[----:B------:R-:W1:Y:S02]  /*0160*/  LDCU.64 UR4, c[0x0][0x358] ;  /* 0x00006b00ff0477ac */ /* 0x000e640008000a00 */
[----:B-1----:R1:W5:Y:S01]  /*0170*/  LDG.E R41, desc[UR4][R4.64] ;  /* 0x0000000404297981 */ /* 0x002362000c1e1900 */
[----:B------:R-:W-:Y:S01]  /*0180*/  HFMA2 R88, -RZ, RZ, 0, 5.9604644775390625e-08 ;  /* 0x00000001ff587431 */ /* 0x000fe200000001ff */
[----:B------:R-:W-:Y:S05]  /*0190*/  BRA `(.L_x_0) ;  /* 0x00000000000c7947 */ /* 0x000fea0003800000 */
.L_x_1:
[----:B------:R-:W1:Y:S01]  /*01a0*/  LDCU UR4, c[0x0][0xc80] ;  /* 0x00019000ff0477ac */ /* 0x000e620008000800 */
[----:B------:R-:W-:Y:S01]  /*01b0*/  HFMA2 R88, -RZ, RZ, 0, 5.9604644775390625e-08 ;  /* 0x00000001ff587431 */ /* 0x000fe200000001ff */
[----:B-1----:R-:W-:-:S07]  /*01c0*/  MOV R41, UR4 ;  /* 0x0000000400297c02 */ /* 0x002fce0008000f00 */
.L_x_0:
[----:B------:R-:W2:Y:S02]  /*01d0*/  LDCU.64 UR4, c[0x0][0xcb0] ;  /* 0x00019600ff0477ac */ /* 0x000ea40008000a00 */
[----:B--2---:R-:W-:-:S04]  /*01e0*/  UISETP.NE.U32.AND UP0, UPT, UR4, URZ, UPT ;  /* 0x000000ff0400728c */ /* 0x004fc8000bf05070 */
[----:B------:R-:W-:-:S09]  /*01f0*/  UISETP.NE.AND.EX UP0, UPT, UR5, URZ, UPT, UP0 ;  /* 0x000000ff0500728c */ /* 0x000fd2000bf05300 */
[----:B------:R-:W-:Y:S05]  /*0200*/  BRA.U UP0, `(.L_x_2) ;  /* 0x0000000100287547 */ /* 0x000fea000b800000 */
[----:B------:R-:W2:Y:S02]  /*0210*/  LDCU.64 UR4, c[0x0][0xca8] ;  /* 0x00019500ff0477ac */ /* 0x000ea40008000a00 */
[----:B--2---:R-:W-:-:S04]  /*0220*/  UISETP.NE.U32.AND UP0, UPT, UR4, URZ, UPT ;  /* 0x000000ff0400728c */ /* 0x004fc8000bf05070 */
[----:B------:R-:W-:-:S09]  /*0230*/  UISETP.NE.AND.EX UP0, UPT, UR5, URZ, UPT, UP0 ;  /* 0x000000ff0500728c */ /* 0x000fd2000bf05300 */
[----:B------:R-:W-:Y:S05]  /*0240*/  BRA.U !UP0, `(.L_x_3) ;  /* 0x0000000108107547 */ /* 0x000fea000b800000 */
[----:B------:R-:W2:Y:S01]  /*0250*/  LDC.64 R38, c[0x0][0xca8] ;  /* 0x00032a00ff267b82 */ /* 0x000ea20000000a00 */
[----:B------:R-:W2:Y:S02]  /*0260*/  LDCU.64 UR4, c[0x0][0x358] ;  /* 0x00006b00ff0477ac */ /* 0x000ea40008000a00 */
[----:B--2---:R2:W5:Y:S01]  /*0270*/  LDG.E R38, desc[UR4][R38.64] ;  /* 0x0000000426267981 */ /* 0x004562000c1e1900 */
[----:B------:R-:W-:Y:S05]  /*0280*/  BRA `(.L_x_2) ;  /* 0x0000000000087947 */ /* 0x000fea0003800000 */
.L_x_3:
[----:B------:R-:W2:Y:S02]  /*0290*/  LDCU UR4, c[0x0][0xca0] ;  /* 0x00019400ff0477ac */ /* 0x000ea40008000800 */
[----:B--2---:R-:W-:Y:S02]  /*02a0*/  MOV R38, UR4 ;  /* 0x0000000400267c02 */ /* 0x004fe40008000f00 */
.L_x_2:
[----:B------:R-:W-:Y:S01]  /*02b0*/  IMAD.U32 R3, RZ, RZ, UR19 ;  /* 0x00000013ff037e24 */ /* 0x000fe2000f8e00ff */
[----:B------:R-:W-:Y:S04]  /*02c0*/  BSSY.RECONVERGENT B0, `(.L_x_4) ;  /* 0x0000012000007945 */ /* 0x000fe80003800200 */
[C---:B------:R-:W-:Y:S02]  /*02d0*/  ISETP.NE.OR P3, PT, R3.reuse, 0x1, !P0 ;  /* 0x000000010300780c */ /* 0x040fe40004765670 */
[----:B------:R-:W-:-:S11]  /*02e0*/  ISETP.NE.OR P2, PT, R3, 0x3, !P0 ;  /* 0x000000030300780c */ /* 0x000fd60004745670 */
[----:B------:R-:W-:Y:S05]  /*02f0*/  @P3 BRA `(.L_x_5) ;  /* 0x0000000000383947 */ /* 0x000fea0003800000 */
[----:B------:R-:W3:Y:S02]  /*0300*/  LDCU.64 UR4, c[0x0][0x348] ;  /* 0x00006900ff0477ac */ /* 0x000ee40008000a00 */
[----:B---3--:R-:W-:Y:S02]  /*0310*/  UIADD3 UR10, UP3, UPT, UR4, 0x80, URZ ;  /* 0x00000080040a7890 */ /* 0x008fe4000ff7e0ff */
[----:B------:R-:W-:Y:S02]  /*0320*/  UIADD3 UR8, UP2, UPT, UR4, 0x180, URZ ;  /* 0x0000018004087890 */ /* 0x000fe4000ff5e0ff */
[----:B------:R-:W-:Y:S02]  /*0330*/  UIADD3 UR6, UP1, UPT, UR4, 0x280, URZ ;  /* 0x0000028004067890 */ /* 0x000fe4000ff3e0ff */
[----:B------:R-:W-:Y:S02]  /*0340*/  UIADD3 UR4, UP0, UPT, UR4, 0x380, URZ ;  /* 0x0000038004047890 */ /* 0x000fe4000ff1e0ff */
[----:B------:R-:W-:-:S02]  /*0350*/  UIADD3.X UR11, UPT, UPT, URZ, UR5, URZ, UP3, !UPT ;  /* 0x00000005ff0b7290 */ /* 0x000fc40009ffe4ff */
[----:B------:R-:W-:Y:S02]  /*0360*/  UIADD3.X UR9, UPT, UPT, URZ, UR5, URZ, UP2, !UPT ;  /* 0x00000005ff097290 */ /* 0x000fe400097fe4ff */
[----:B------:R-:W-:Y:S02]  /*0370*/  UIADD3.X UR7, UPT, UPT, URZ, UR5, URZ, UP1, !UPT ;  /* 0x00000005ff077290 */ /* 0x000fe40008ffe4ff */
[----:B------:R-:W-:-:S03]  /*0380*/  UIADD3.X UR5, UPT, UPT, URZ, UR5, URZ, UP0, !UPT ;  /* 0x00000005ff057290 */ /* 0x000fc600087fe4ff */
[----:B------:R3:W-:Y:S02]  /*0390*/  UTMACCTL.PF [UR10] ;  /* 0x000000000a0079b9 */ /* 0x0007e40008040000 */
[----:B------:R3:W-:Y:S02]  /*03a0*/  UTMACCTL.PF [UR8] ;  /* 0x00000000080079b9 */ /* 0x0007e40008040000 */
[----:B------:R3:W-:Y:S02]  /*03b0*/  UTMACCTL.PF [UR6] ;  /* 0x00000000060079b9 */ /* 0x0007e40008040000 */
[----:B------:R3:W-:Y:S02]  /*03c0*/  UTMACCTL.PF [UR4] ;  /* 0x00000000040079b9 */ /* 0x0007e40008040000 */
[----:B---3--:R-:W-:Y:S01]  /*03d0*/  NOP ;  /* 0x0000000000007918 */ /* 0x008fe20000000000 */
.L_x_5:
[----:B------:R-:W-:Y:S05]  /*03e0*/  BSYNC.RECONVERGENT B0 ;  /* 0x0000000000007941 */ /* 0x000fea0003800200 */
.L_x_4:
[----:B------:R-:W-:Y:S04]  /*03f0*/  BSSY.RECONVERGENT B0, `(.L_x_6) ;  /* 0x000000a000007945 */ /* 0x000fe80003800200 */
[----:B------:R-:W-:Y:S05]  /*0400*/  @P2 BRA `(.L_x_7) ;  /* 0x0000000000202947 */ /* 0x000fea0003800000 */
[----:B------:R-:W3:Y:S02]  /*0410*/  LDCU.64 UR4, c[0x0][0x348] ;  /* 0x00006900ff0477ac */ /* 0x000ee40008000a00 */
[----:B---3--:R-:W-:Y:S02]  /*0420*/  UIADD3 UR6, UP1, UPT, UR4, 0x980, URZ ;  /* 0x0000098004067890 */ /* 0x008fe4000ff3e0ff */
[----:B------:R-:W-:Y:S02]  /*0430*/  UIADD3 UR4, UP0, UPT, UR4, 0xa80, URZ ;  /* 0x00000a8004047890 */ /* 0x000fe4000ff1e0ff */
[----:B------:R-:W-:Y:S02]  /*0440*/  UIADD3.X UR7, UPT, UPT, URZ, UR5, URZ, UP1, !UPT ;  /* 0x00000005ff077290 */ /* 0x000fe40008ffe4ff */
[----:B------:R-:W-:-:S07]  /*0450*/  UIADD3.X UR5, UPT, UPT, URZ, UR5, URZ, UP0, !UPT ;  /* 0x00000005ff057290 */ /* 0x000fce00087fe4ff */
[----:B------:R3:W-:Y:S02]  /*0460*/  UTMACCTL.PF [UR6] ;  /* 0x00000000060079b9 */ /* 0x0007e40008040000 */
[----:B------:R3:W-:Y:S02]  /*0470*/  UTMACCTL.PF [UR4] ;  /* 0x00000000040079b9 */ /* 0x0007e40008040000 */
[----:B---3--:R-:W-:Y:S01]  /*0480*/  NOP ;  /* 0x0000000000007918 */ /* 0x008fe20000000000 */
.L_x_7:
[----:B------:R-:W-:Y:S05]  /*0490*/  BSYNC.RECONVERGENT B0 ;  /* 0x0000000000007941 */ /* 0x000fea0003800200 */
.L_x_6:
[----:B------:R-:W3:Y:S01]  /*04a0*/  LDCU.64 UR4, c[0x0][0xc88] ;  /* 0x00019100ff0477ac */ /* 0x000ee20008000a00 */
[----:B------:R-:W-:Y:S01]  /*04b0*/  ISETP.NE.AND.EX P1, PT, RZ, UR13, PT, P1 ;  /* 0x0000000dff007c0c */ /* 0x000fe2000bf25310 */
[----:B------:R-:W-:Y:S01]  /*04c0*/  UPLOP3.LUT UP4, UPT, UPT, UPT, UPT, 0x80, 0x8 ;  /* 0x000000000008789c */ /* 0x000fe20003f8f070 */
[----:B---3--:R-:W-:-:S04]  /*04d0*/  ISETP.NE.U32.AND P2, PT, RZ, UR4, PT ;  /* 0x00000004ff007c0c */ /* 0x008fc8000bf45070 */
[----:B------:R-:W-:-:S13]  /*04e0*/  ISETP.NE.AND.EX P2, PT, RZ, UR5, PT, P2 ;  /* 0x00000005ff007c0c */ /* 0x000fda000bf45320 */
[----:B------:R-:W-:Y:S05]  /*04f0*/  @P2 BRA P1, `(.L_x_8) ;  /* 0x0000000000282947 */ /* 0x000fea0000800000 */
[----:B------:R-:W-:Y:S01]  /*0500*/  UISETP.NE.U32.AND UP0, UPT, UR12, URZ, UPT ;  /* 0x000000ff0c00728c */ /* 0x000fe2000bf05070 */
[----:B-----5:R-:W-:Y:S01]  /*0510*/  FSETP.NEU.AND P1, PT, R41, RZ, PT ;  /* 0x000000ff2900720b */ /* 0x020fe20003f2d000 */
[----:B------:R-:W-:Y:S02]  /*0520*/  UISETP.NE.U32.AND UP2, UPT, UR4, URZ, UPT ;  /* 0x000000ff0400728c */ /* 0x000fe4000bf45070 */
[----:B------:R-:W-:Y:S02]  /*0530*/  UISETP.NE.AND.EX UP1, UPT, UR13, URZ, UPT, UP0 ;  /* 0x000000ff0d00728c */ /* 0x000fe4000bf25300 */
[----:B------:R-:W-:-:S04]  /*0540*/  UISETP.NE.AND.EX UP0, UPT, UR5, URZ, UPT, UP2 ;  /* 0x000000ff0500728c */ /* 0x000fc8000bf05320 */
[----:B------:R-:W-:-:S04]  /*0550*/  USEL UR4, URZ, 0xffffffff, UP0 ;  /* 0xffffffffff047887 */ /* 0x000fc80008000000 */
[----:B------:R-:W-:Y:S01]  /*0560*/  VOTEU.ANY UP0, P1 ;  /* 0x0000000000ff7886 */ /* 0x000fe20000800100 */
[----:B------:R-:W-:-:S04]  /*0570*/  @!UP1 USEL UR4, URZ, 0xffffffff, UP0 ;  /* 0xffffffffff049887 */ /* 0x000fc80008000000 */
[----:B------:R-:W-:-:S04]  /*0580*/  ULOP3.LUT UR4, UR4, 0x1, URZ, 0xc0, !UPT ;  /* 0x0000000104047892 */ /* 0x000fc8000f8ec0ff */
[----:B------:R-:W-:-:S11]  /*0590*/  UISETP.NE.U32.AND UP4, UPT, UR4, 0x1, UPT ;  /* 0x000000010400788c */ /* 0x000fd6000bf85070 */
.L_x_8:
[----:B------:R-:W3:Y:S01]  /*05a0*/  SHFL.IDX PT, R3, R89, RZ, 0x1f ;  /* 0x00001fff59037589 */ /* 0x000ee200000e0000 */
[----:B------:R-:W-:Y:S01]  /*05b0*/  R2UR UR4, R2 ;  /* 0x00000000020472ca */ /* 0x000fe200000e0000 */
[----:B------:R-:W-:-:S04]  /*05c0*/  UISETP.NE.AND UP0, UPT, UR19, 0x2, UPT ;  /* 0x000000021300788c */ /* 0x000fc8000bf05270 */
[----:B------:R-:W-:-:S08]  /*05d0*/  USEL UR59, URZ, 0x1, UP0 ;  /* 0x00000001ff3b7887 */ /* 0x000fd00008000000 */
[----:B------:R-:W-:-:S06]  /*05e0*/  UISETP.EQ.AND UP1, UPT, UR4, URZ, !UP0 ;  /* 0x000000ff0400728c */ /* 0x000fcc000c722270 */
[----:B------:R-:W-:Y:S02]  /*05f0*/  PLOP3.LUT P4, PT, P0, PT, UP1, 0x80, 0x8 ;  /* 0x000000000008781c */ /* 0x000fe4000078f018 */
[----:B---3--:R-:W-:-:S13]  /*0600*/  ISETP.NE.AND P1, PT, R3, RZ, PT ;  /* 0x000000ff0300720c */ /* 0x008fda0003f25270 */
[----:B------:R-:W-:Y:S05]  /*0610*/  @P1 BRA `(.L_x_9) ;  /* 0x0000000000581947 */ /* 0x000fea0003800000 */
[----:B------:R-:W-:Y:S01]  /*0620*/  R2UR UR5, R92 ;  /* 0x000000005c0572ca */ /* 0x000fe200000e0000 */
[----:B------:R-:W-:Y:S01]  /*0630*/  UMOV UR4, 0x400 ;  /* 0x0000040000047882 */ /* 0x000fe20000000000 */
[----:B------:R-:W-:Y:S01]  /*0640*/  UMOV UR8, 0x1 ;  /* 0x0000000100087882 */ /* 0x000fe20000000000 */
[----:B------:R-:W-:Y:S01]  /*0650*/  UMOV UR6, 0x4 ;  /* 0x0000000400067882 */ /* 0x000fe20000000000 */
[----:B------:R-:W-:-:S04]  /*0660*/  UIADD3 UR8, UPT, UPT, -UR8, 0x100000, URZ ;  /* 0x0010000008087890 */ /* 0x000fc8000fffe1ff */
[----:B------:R-:W-:Y:S02]  /*0670*/  USHF.L.U32 UR9, UR8, 0xb, URZ ;  /* 0x0000000b08097899 */ /* 0x000fe400080006ff */
[----:B------:R-:W-:Y:S02]  /*0680*/  USHF.L.U32 UR8, UR8, 0x1, URZ ;  /* 0x0000000108087899 */ /* 0x000fe400080006ff */
[----:B------:R-:W-:-:S04]  /*0690*/  UIADD3 UR6, UPT, UPT, -UR6, 0x100000, URZ ;  /* 0x0010000006067890 */ /* 0x000fc8000fffe1ff */
[----:B------:R-:W-:Y:S02]  /*06a0*/  USHF.L.U32 UR7, UR6, 0xb, URZ ;  /* 0x0000000b06077899 */ /* 0x000fe400080006ff */
[----:B------:R-:W-:Y:S01]  /*06b0*/  USHF.L.U32 UR6, UR6, 0x1, URZ ;  /* 0x0000000106067899 */ /* 0x000fe200080006ff */
[----:B------:R-:W-:Y:S01]  /*06c0*/  ELECT P1, URZ, PT ;  /* 0x0000000000ff782f */ /* 0x000fe20003820000 */
[----:B------:R-:W-:Y:S01]  /*06d0*/  ULEA UR4, UR5, UR4, 0x18 ;  /* 0x0000000405047291 */ /* 0x000fe2000f8ec0ff */
[----:B------:R-:W3:Y:S11]  /*06e0*/  FENCE.VIEW.ASYNC.S ;  /* 0x00000000000073c6 */ /* 0x000ef60000000000 */
[----:B---3--:R3:W4:Y:S01]  /*06f0*/  SYNCS.EXCH.64 URZ, [UR4], UR8 ;  /* 0x0000000804ff75b2 */ /* 0x0087220008000100 */
[----:B------:R3:W1:Y:S01]  /*0700*/  SYNCS.EXCH.64 URZ, [UR4+0x20], UR6 ;  /* 0x0000200604ff75b2 */ /* 0x0006620008000100 */
[----:B------:R3:W1:Y:S01]  /*0710*/  SYNCS.EXCH.64 URZ, [UR4+0x8], UR8 ;  /* 0x0000080804ff75b2 */ /* 0x0006620008000100 */
[----:B------:R3:W1:Y:S01]  /*0720*/  SYNCS.EXCH.64 URZ, [UR4+0x28], UR6 ;  /* 0x0000280604ff75b2 */ /* 0x0006620008000100 */
[----:B------:R3:W1:Y:S01]  /*0730*/  SYNCS.EXCH.64 URZ, [UR4+0x10], UR8 ;  /* 0x0000100804ff75b2 */ /* 0x0006620008000100 */
[----:B------:R3:W1:Y:S01]  /*0740*/  SYNCS.EXCH.64 URZ, [UR4+0x30], UR6 ;  /* 0x0000300604ff75b2 */ /* 0x0006620008000100 */
[----:B------:R3:W1:Y:S01]  /*0750*/  SYNCS.EXCH.64 URZ, [UR4+0x18], UR8 ;  /* 0x0000180804ff75b2 */ /* 0x0006620008000100 */
[----:B------:R3:W1:Y:S01]  /*0760*/  SYNCS.EXCH.64 URZ, [UR4+0x38], UR6 ;  /* 0x0000380604ff75b2 */ /* 0x0006620008000100 */
[----:B------:R-:W-:Y:S01]  /*0770*/  NOP ;  /* 0x0000000000007918 */ /* 0x000fe20000000000 */
.L_x_9:
[----:B------:R-:W2:Y:S01]  /*0780*/  SHFL.IDX PT, R3, R89, RZ, 0x1f ;  /* 0x00001fff59037589 */ /* 0x000ea200000e0000 */
[----:B------:R-:W-:Y:S01]  /*0790*/  NOP ;  /* 0x0000000000007918 */ /* 0x000fe20000000000 */
[----:B--2---:R-:W-:-:S13]  /*07a0*/  ISETP.NE.AND P1, PT, R3, 0x1, PT ;  /* 0x000000010300780c */ /* 0x004fda0003f25270 */
[----:B------:R-:W-:Y:S05]  /*07b0*/  @P1 BRA `(.L_x_10) ;  /* 0x0000000000501947 */ /* 0x000fea0003800000 */
[----:B------:R-:W-:Y:S01]  /*07c0*/  R2UR UR5, R92 ;  /* 0x000000005c0572ca */ /* 0x000fe200000e0000 */
[----:B---3--:R-:W-:Y:S01]  /*07d0*/  UMOV UR4, 0x400 ;  /* 0x0000040000047882 */ /* 0x008fe20000000000 */
        /* <DEDUP_REMOVED lines=10> */
[----:B------:R-:W2:Y:S11]  /*0880*/  FENCE.VIEW.ASYNC.S ;  /* 0x00000000000073c6 */ /* 0x000eb60000000000 */
[----:B--2---:R2:W3:Y:S01]  /*0890*/  SYNCS.EXCH.64 URZ, [UR4+0x40], UR8 ;  /* 0x0000400804ff75b2 */ /* 0x0044e20008000100 */
[----:B------:R2:W1:Y:S01]  /*08a0*/  SYNCS.EXCH.64 URZ, [UR4+0x58], UR6 ;  /* 0x0000580604ff75b2 */ /* 0x0004620008000100 */
[----:B------:R2:W1:Y:S01]  /*08b0*/  SYNCS.EXCH.64 URZ, [UR4+0x48], UR8 ;  /* 0x0000480804ff75b2 */ /* 0x0004620008000100 */
[----:B------:R2:W1:Y:S01]  /*08c0*/  SYNCS.EXCH.64 URZ, [UR4+0x60], UR6 ;  /* 0x0000600604ff75b2 */ /* 0x0004620008000100 */
[----:B------:R2:W1:Y:S01]  /*08d0*/  SYNCS.EXCH.64 URZ, [UR4+0x50], UR8 ;  /* 0x0000500804ff75b2 */ /* 0x0004620008000100 */
[----:B------:R2:W1:Y:S01]  /*08e0*/  SYNCS.EXCH.64 URZ, [UR4+0x68], UR6 ;  /* 0x0000680604ff75b2 */ /* 0x0004620008000100 */
[----:B------:R-:W-:Y:S01]  /*08f0*/  NOP ;  /* 0x0000000000007918 */ /* 0x000fe20000000000 */
.L_x_10:
[----:B------:R-:W4:Y:S01]  /*0900*/  SHFL.IDX PT, R3, R89, RZ, 0x1f ;  /* 0x00001fff59037589 */ /* 0x000f2200000e0000 */
[----:B------:R-:W-:Y:S01]  /*0910*/  NOP ;  /* 0x0000000000007918 */ /* 0x000fe20000000000 */
[----:B----4-:R-:W-:-:S13]  /*0920*/  ISETP.NE.AND P1, PT, R3, 0x3, PT ;  /* 0x000000030300780c */ /* 0x010fda0003f25270 */
[----:B------:R-:W-:Y:S05]  /*0930*/  @P1 BRA `(.L_x_11) ;  /* 0x0000000000301947 */ /* 0x000fea0003800000 */
[----:B------:R-:W-:Y:S01]  /*0940*/  R2UR UR5, R92 ;  /* 0x000000005c0572ca */ /* 0x000fe200000e0000 */
[----:B--23--:R-:W-:Y:S01]  /*0950*/  UMOV UR6, 0x400 ;  /* 0x0000040000067882 */ /* 0x00cfe20000000000 */
[----:B------:R-:W-:Y:S01]  /*0960*/  UMOV UR4, 0x20 ;  /* 0x0000002000047882 */ /* 0x000fe20000000000 */
[----:B------:R-:W-:-:S10]  /*0970*/  ELECT P1, URZ, PT ;  /* 0x0000000000ff782f */ /* 0x000fd40003820000 */
[----:B------:R-:W-:Y:S02]  /*0980*/  ULEA UR6, UR5, UR6, 0x18 ;  /* 0x0000000605067291 */ /* 0x000fe4000f8ec0ff */
[----:B------:R-:W-:-:S04]  /*0990*/  UIADD3 UR4, UPT, UPT, -UR4, 0x100000, URZ ;  /* 0x0010000004047890 */ /* 0x000fc8000fffe1ff */
[----:B------:R-:W-:Y:S02]  /*09a0*/  USHF.L.U32 UR5, UR4, 0xb, URZ ;  /* 0x0000000b04057899 */ /* 0x000fe400080006ff */
[----:B------:R-:W-:Y:S01]  /*09b0*/  USHF.L.U32 UR4, UR4, 0x1, URZ ;  /* 0x0000000104047899 */ /* 0x000fe200080006ff */
[----:B------:R-:W2:Y:S11]  /*09c0*/  FENCE.VIEW.ASYNC.S ;  /* 0x00000000000073c6 */ /* 0x000eb60000000000 */
[----:B--2---:R4:W2:Y:S01]  /*09d0*/  SYNCS.EXCH.64 URZ, [UR6+0x70], UR4 ;  /* 0x0000700406ff75b2 */ /* 0x0048a20008000100 */
[----:B------:R4:W3:Y:S02]  /*09e0*/  SYNCS.EXCH.64 URZ, [UR6+0x78], UR4 ;  /* 0x0000780406ff75b2 */ /* 0x0008e40008000100 */
[----:B----4-:R-:W-:Y:S01]  /*09f0*/  NOP ;  /* 0x0000000000007918 */ /* 0x010fe20000000000 */
.L_x_11:
[----:B------:R-:W4:Y:S01]  /*0a00*/  SHFL.IDX PT, R3, R89, RZ, 0x1f ;  /* 0x00001fff59037589 */ /* 0x000f2200000e0000 */
[----:B------:R-:W-:Y:S01]  /*0a10*/  NOP ;  /* 0x0000000000007918 */ /* 0x000fe20000000000 */
[----:B----4-:R-:W-:-:S13]  /*0a20*/  ISETP.NE.AND P1, PT, R3, 0x4, PT ;  /* 0x000000040300780c */ /* 0x010fda0003f25270 */
[----:B------:R-:W-:Y:S05]  /*0a30*/  @P1 BRA `(.L_x_12) ;  /* 0x00000000004c1947 */ /* 0x000fea0003800000 */
[----:B------:R-:W-:Y:S01]  /*0a40*/  R2UR UR5, R92 ;  /* 0x000000005c0572ca */ /* 0x000fe200000e0000 */
[----:B--23--:R-:W-:Y:S01]  /*0a50*/  UMOV UR4, 0x720 ;  /* 0x0000072000047882 */ /* 0x00cfe20000000000 */
[----:B------:R-:W-:Y:S01]  /*0a60*/  UMOV UR6, 0x400 ;  /* 0x0000040000067882 */ /* 0x000fe20000000000 */
[----:B------:R-:W-:Y:S01]  /*0a70*/  USEL UR4, UR4, 0x620, UP4 ;  /* 0x0000062004047887 */ /* 0x000fe2000a000000 */
[----:B------:R-:W-:Y:S01]  /*0a80*/  UMOV UR8, 0x1 ;  /* 0x0000000100087882 */ /* 0x000fe20000000000 */
[----:B------:R-:W-:Y:S01]  /*0a90*/  ELECT P1, URZ, PT ;  /* 0x0000000000ff782f */ /* 0x000fe20003820000 */
[----:B------:R-:W-:-:S04]  /*0aa0*/  UIADD3 UR8, UPT, UPT, -UR8, 0x100000, URZ ;  /* 0x0010000008087890 */ /* 0x000fc8000fffe1ff */
[----:B------:R-:W-:Y:S02]  /*0ab0*/  USHF.L.U32 UR9, UR8, 0xb, URZ ;  /* 0x0000000b08097899 */ /* 0x000fe400080006ff */
[----:B------:R-:W-:Y:S02]  /*0ac0*/  USHF.L.U32 UR8, UR8, 0x1, URZ ;  /* 0x0000000108087899 */ /* 0x000fe400080006ff */
[----:B------:R-:W-:Y:S02]  /*0ad0*/  ULEA UR6, UR5, UR6, 0x18 ;  /* 0x0000000605067291 */ /* 0x000fe4000f8ec0ff */
[----:B------:R-:W-:-:S04]  /*0ae0*/  UIADD3 UR4, UPT, UPT, -UR4, 0x100000, URZ ;  /* 0x0010000004047890 */ /* 0x000fc8000fffe1ff */
[----:B------:R-:W-:Y:S02]  /*0af0*/  USHF.L.U32 UR5, UR4, 0xb, URZ ;  /* 0x0000000b04057899 */ /* 0x000fe400080006ff */
[----:B------:R-:W-:Y:S01]  /*0b00*/  USHF.L.U32 UR4, UR4, 0x1, URZ ;  /* 0x0000000104047899 */ /* 0x000fe200080006ff */
[----:B------:R-:W2:Y:S03]  /*0b10*/  FENCE.VIEW.ASYNC.S ;  /* 0x00000000000073c6 */ /* 0x000ea60000000000 */
[----:B--2---:R4:W2:Y:S08]  /*0b20*/  SYNCS.EXCH.64 URZ, [UR6+0x80], UR8 ;  /* 0x0000800806ff75b2 */ /* 0x0048b00008000100 */
[----:B------:R4:W3:Y:S01]  /*0b30*/  SYNCS.EXCH.64 URZ, [UR6+0x90], UR4 ;  /* 0x0000900406ff75b2 */ /* 0x0008e20008000100 */
[----:B------:R4:W1:Y:S01]  /*0b40*/  SYNCS.EXCH.64 URZ, [UR6+0x88], UR8 ;  /* 0x0000880806ff75b2 */ /* 0x0008620008000100 */
[----:B------:R4:W1:Y:S02]  /*0b50*/  SYNCS.EXCH.64 URZ, [UR6+0x98], UR4 ;  /* 0x0000980406ff75b2 */ /* 0x0008640008000100 */
[----:B----4-:R-:W-:Y:S01]  /*0b60*/  NOP ;  /* 0x0000000000007918 */ /* 0x010fe20000000000 */
.L_x_12:
[----:B------:R-:W4:Y:S01]  /*0b70*/  SHFL.IDX PT, R3, R89, RZ, 0x1f ;  /* 0x00001fff59037589 */ /* 0x000f2200000e0000 */
[----:B------:R-:W-:Y:S01]  /*0b80*/  NOP ;  /* 0x0000000000007918 */ /* 0x000fe20000000000 */
[----:B----4-:R-:W-:-:S13]  /*0b90*/  ISETP.NE.AND P1, PT, R3, 0x5, PT ;  /* 0x000000050300780c */ /* 0x010fda0003f25270 */
[----:B------:R-:W-:Y:S05]  /*0ba0*/  @P1 BRA `(.L_x_13) ;  /* 0x0000000000481947 */ /* 0x000fea0003800000 */
[----:B------:R-:W-:Y:S01]  /*0bb0*/  R2UR UR5, R92 ;  /* 0x000000005c0572ca */ /* 0x000fe200000e0000 */
[----:B--23--:R-:W-:Y:S01]  /*0bc0*/  UMOV UR4, 0x400 ;  /* 0x0000040000047882 */ /* 0x00cfe20000000000 */
        /* <DEDUP_REMOVED lines=11> */
[----:B--2---:R4:W2:Y:S01]  /*0c80*/  SYNCS.EXCH.64 URZ, [UR4+0xa0], UR6 ;  /* 0x0000a00604ff75b2 */ /* 0x0048a20008000100 */
[----:B------:R4:W3:Y:S01]  /*0c90*/  SYNCS.EXCH.64 URZ, [UR4+0xb0], UR8 ;  /* 0x0000b00804ff75b2 */ /* 0x0008e20008000100 */
[----:B------:R4:W1:Y:S01]  /*0ca0*/  SYNCS.EXCH.64 URZ, [UR4+0xa8], UR6 ;  /* 0x0000a80604ff75b2 */ /* 0x0008620008000100 */
[----:B------:R4:W1:Y:S02]  /*0cb0*/  SYNCS.EXCH.64 URZ, [UR4+0xb8], UR8 ;  /* 0x0000b80804ff75b2 */ /* 0x0008640008000100 */
[----:B----4-:R-:W-:Y:S01]  /*0cc0*/  NOP ;  /* 0x0000000000007918 */ /* 0x010fe20000000000 */
.L_x_13:
[----:B------:R-:W4:Y:S01]  /*0cd0*/  SHFL.IDX PT, R3, R89, RZ, 0x1f ;  /* 0x00001fff59037589 */ /* 0x000f2200000e0000 */
[----:B------:R-:W-:Y:S01]  /*0ce0*/  ISETP.NE.OR P0, PT, RZ, UR19, !P0 ;  /* 0x00000013ff007c0c */ /* 0x000fe2000c705670 */
[----:B------:R-:W-:Y:S01]  /*0cf0*/  NOP ;  /* 0x0000000000007918 */ /* 0x000fe20000000000 */
[----:B----4-:R-:W-:-:S13]  /*0d00*/  ISETP.NE.AND P1, PT, R3, 0x3, PT ;  /* 0x000000030300780c */ /* 0x010fda0003f25270 */
[----:B------:R-:W-:Y:S05]  /*0d10*/  @P1 BRA `(.L_x_14) ;  /* 0x0000000000381947 */ /* 0x000fea0003800000 */
[----:B------:R-:W-:Y:S01]  /*0d20*/  R2UR UR5, R92 ;  /* 0x000000005c0572ca */ /* 0x000fe200000e0000 */
[----:B--23--:R-:W-:Y:S01]  /*0d30*/  UMOV UR4, 0x400 ;  /* 0x0000040000047882 */ /* 0x00cfe20000000000 */
[----:B------:R-:W-:Y:S01]  /*0d40*/  UMOV UR6, 0x20 ;  /* 0x0000002000067882 */ /* 0x000fe20000000000 */
[----:B------:R-:W-:Y:S01]  /*0d50*/  ELECT P1, URZ, PT ;  /* 0x0000000000ff782f */ /* 0x000fe20003820000 */
[----:B------:R-:W-:-:S04]  /*0d60*/  UIADD3 UR6, UPT, UPT, -UR6, 0x100000, URZ ;  /* 0x0010000006067890 */ /* 0x000fc8000fffe1ff */
[----:B------:R-:W-:Y:S02]  /*0d70*/  USHF.L.U32 UR7, UR6, 0xb, URZ ;  /* 0x0000000b06077899 */ /* 0x000fe400080006ff */
[----:B------:R-:W-:-:S03]  /*0d80*/  USHF.L.U32 UR6, UR6, 0x1, URZ ;  /* 0x0000000106067899 */ /* 0x000fc600080006ff */
[----:B------:R-:W-:Y:S01]  /*0d90*/  ULEA UR4, UR5, UR4, 0x18 ;  /* 0x0000000405047291 */ /* 0x000fe2000f8ec0ff */
[----:B------:R-:W2:Y:S11]  /*0da0*/  FENCE.VIEW.ASYNC.S ;  /* 0x00000000000073c6 */ /* 0x000eb60000000000 */
[----:B--2---:R4:W2:Y:S01]  /*0db0*/  SYNCS.EXCH.64 URZ, [UR4+0xc0], UR6 ;  /* 0x0000c00604ff75b2 */ /* 0x0048a20008000100 */
[----:B------:R4:W3:Y:S01]  /*0dc0*/  SYNCS.EXCH.64 URZ, [UR4+0xd0], UR6 ;  /* 0x0000d00604ff75b2 */ /* 0x0008e20008000100 */
[----:B------:R4:W1:Y:S01]  /*0dd0*/  SYNCS.EXCH.64 URZ, [UR4+0xc8], UR6 ;  /* 0x0000c80604ff75b2 */ /* 0x0008620008000100 */
[----:B------:R4:W1:Y:S02]  /*0de0*/  SYNCS.EXCH.64 URZ, [UR4+0xd8], UR6 ;  /* 0x0000d80604ff75b2 */ /* 0x0008640008000100 */
[----:B----4-:R-:W-:Y:S01]  /*0df0*/  NOP ;  /* 0x0000000000007918 */ /* 0x010fe20000000000 */
.L_x_14:
[----:B--23--:R-:W-:Y:S01]  /*0e00*/  R2UR UR7, R92 ;  /* 0x000000005c0772ca */ /* 0x00cfe200000e0000 */
[----:B------:R-:W-:Y:S01]  /*0e10*/  VOTEU.ALL UP0, P0 ;  /* 0x0000000000ff7886 */ /* 0x000fe20000000000 */
[----:B------:R-:W-:Y:S01]  /*0e20*/  UMOV UR4, 0x20 ;  /* 0x0000002000047882 */ /* 0x000fe20000000000 */
[----:B------:R-:W-:Y:S01]  /*0e30*/  NOP ;  /* 0x0000000000007918 */ /* 0x000fe20000000000 */
[----:B-1----:R-:W-:Y:S01]  /*0e40*/  LOP3.LUT R5, R96, 0x1f, RZ, 0xc0, !PT ;  /* 0x0000001f60057812 */ /* 0x002fe200078ec0ff */
[----:B------:R-:W-:Y:S01]  /*0e50*/  UISETP.NE.AND UP5, UPT, UR19, URZ, UPT ;  /* 0x000000ff1300728c */ /* 0x000fe2000bfa5270 */
[----:B------:R-:W-:Y:S01]  /*0e60*/  @!UP0 UMOV UR6, 0x400 ;  /* 0x0000040000068882 */ /* 0x000fe20000000000 */
[----:B------:R-:W-:-:S04]  /*0e70*/  @!UP0 UIADD3 UR4, UPT, UPT, -UR4, 0x100000, URZ ;  /* 0x0010000004048890 */ /* 0x000fc8000fffe1ff */
[----:B------:R-:W-:Y:S02]  /*0e80*/  @!UP0 USHF.L.U32 UR5, UR4, 0xb, URZ ;  /* 0x0000000b04058899 */ /* 0x000fe400080006ff */
[----:B------:R-:W-:Y:S02]  /*0e90*/  @!UP0 USHF.L.U32 UR4, UR4, 0x1, URZ ;  /* 0x0000000104048899 */ /* 0x000fe400080006ff */
[----:B------:R-:W-:Y:S01]  /*0ea0*/  @!UP0 ULEA UR6, UR7, UR6, 0x18 ;  /* 0x0000000607068291 */ /* 0x000fe2000f8ec0ff */
[----:B------:R-:W1:Y:S01]  /*0eb0*/  LDCU UR7, c[0x0][0x36c] ;  /* 0x00006d80ff0777ac */ /* 0x000e620008000800 */
[----:B------:R-:W-:Y:S01]  /*0ec0*/  VOTEU.ALL UP0, P0 ;  /* 0x0000000000ff7886 */ /* 0x000fe20000000000 */
[----:B------:R-:W2:Y:S09]  /*0ed0*/  FENCE.VIEW.ASYNC.S ;  /* 0x00000000000073c6 */ /* 0x000eb20000000000 */
[----:B--2---:R2:W3:Y:S01]  /*0ee0*/  @!UP0 SYNCS.EXCH.64 URZ, [UR6+0xe0], UR4 ;  /* 0x0000e00406ff85b2 */ /* 0x0044e20008000100 */
[----:B-1----:R-:W-:-:S09]  /*0ef0*/  UISETP.EQ.U32.AND UP6, UPT, UR7, 0x1, UPT ;  /* 0x000000010700788c */ /* 0x002fd2000bfc2070 */
[----:B--2---:R-:W-:Y:S05]  /*0f00*/  BRA.U !UP6, `(.L_x_15) ;  /* 0x000000010e087547 */ /* 0x004fea000b800000 */
[----:B---3--:R-:W-:Y:S01]  /*0f10*/  UCGABAR_ARV ;  /* 0x00000000000079c7 */ /* 0x008fe20008000000 */
[----:B------:R-:W-:Y:S05]  /*0f20*/  BRA `(.L_x_16) ;  /* 0x0000000000047947 */ /* 0x000fea0003800000 */
.L_x_15:
[----:B---3--:R-:W-:Y:S01]  /*0f30*/  NOP ;  /* 0x0000000000007918 */ /* 0x008fe20000000000 */
.L_x_16:
[----:B------:R-:W1:Y:S01]  /*0f40*/  S2UR UR72, SR_CTAID.X ;  /* 0x00000000004879c3 */ /* 0x000e620000002500 */
[----:B------:R-:W-:-:S05]  /*0f50*/  CS2R.32 R91, SR_CgaSize ;  /* 0x00000000005b7805 */ /* 0x000fca0000008a00 */
[----:B------:R-:W-:-:S05]  /*0f60*/  IMAD R91, R91, -0xa0, RZ ;  /* 0xffffff605b5b7824 */ /* 0x000fca00078e02ff */
[----:B------:R-:W-:-:S14]  /*0f70*/  R2UR UR5, R91 ;  /* 0x000000005b0572ca */ /* 0x000fdc00000e0000 */
[----:B------:R-:W2:Y:S01]  /*0f80*/  LDCU UR5, c[0x0][UR5+0x2b0] ;  /* 0x00005600050577ac */ /* 0x000ea20008000800 */
[----:B------:R-:W-:Y:S02]  /*0f90*/  R2UR UR6, R92 ;  /* 0x000000005c0672ca */ /* 0x000fe400000e0000 */
[----:B------:R-:W-:Y:S02]  /*0fa0*/  R2UR UR9, R2 ;  /* 0x00000000020972ca */ /* 0x000fe400000e0000 */
[----:B------:R-:W-:-:S05]  /*0fb0*/  CS2R.32 R91, SR_CgaSize ;  /* 0x00000000005b7805 */ /* 0x000fca0000008a00 */
[----:B------:R-:W-:-:S05]  /*0fc0*/  IMAD R91, R91, -0xa0, RZ ;  /* 0xffffff605b5b7824 */ /* 0x000fca00078e02ff */
[----:B------:R-:W-:-:S14]  /*0fd0*/  R2UR UR4, R91 ;  /* 0x000000005b0472ca */ /* 0x000fdc00000e0000 */
[----:B------:R-:W3:Y:S01]  /*0fe0*/  LDCU UR4, c[0x0][UR4+0x2b4] ;  /* 0x00005680040477ac */ /* 0x000ee20008000800 */
[----:B------:R-:W4:Y:S01]  /*0ff0*/  S2UR UR28, SR_CTAID.Y ;  /* 0x00000000001c79c3 */ /* 0x000f220000002600 */
[----:B------:R-:W-:-:S05]  /*1000*/  CS2R.32 R91, SR_CgaSize ;  /* 0x00000000005b7805 */ /* 0x000fca0000008a00 */
[----:B------:R-:W-:-:S05]  /*1010*/  IMAD R91, R91, -0xa0, RZ ;  /* 0xffffff605b5b7824 */ /* 0x000fca00078e02ff */
[----:B------:R-:W-:-:S14]  /*1020*/  R2UR UR7, R91 ;  /* 0x000000005b0772ca */ /* 0x000fdc00000e0000 */
[----:B------:R-:W3:Y:S01]  /*1030*/  LDCU UR7, c[0x0][UR7+0x2a0] ;  /* 0x00005400070777ac */ /* 0x000ee20008000800 */
[----:B------:R-:W-:-:S05]  /*1040*/  CS2R.32 R91, SR_CgaSize ;  /* 0x00000000005b7805 */ /* 0x000fca0000008a00 */
[----:B------:R-:W-:-:S05]  /*1050*/  IMAD R91, R91, -0xa0, RZ ;  /* 0xffffff605b5b7824 */ /* 0x000fca00078e02ff */
[----:B------:R-:W-:-:S14]  /*1060*/  R2UR UR8, R91 ;  /* 0x000000005b0872ca */ /* 0x000fdc00000e0000 */
[----:B------:R-:W3:Y:S01]  /*1070*/  LDCU UR8, c[0x0][UR8+0x2a4] ;  /* 0x00005480080877ac */ /* 0x000ee20008000800 */
[----:B------:R-:W-:Y:S02]  /*1080*/  USHF.R.U32.HI UR11, URZ, 0x1, UR6 ;  /* 0x00000001ff0b7899 */ /* 0x000fe40008011606 */
[----:B------:R-:W-:Y:S02]  /*1090*/  USHF.L.U32 UR45, UR6, 0xb, URZ ;  /* 0x0000000b062d7899 */ /* 0x000fe400080006ff */
[----:B------:R-:W-:Y:S02]  /*10a0*/  USHF.L.U32 UR53, UR6, 0x7, URZ ;  /* 0x0000000706357899 */ /* 0x000fe400080006ff */
[----:B------:R-:W-:Y:S01]  /*10b0*/  USHF.L.U32 UR18, UR6, 0x6, URZ ;  /* 0x0000000606127899 */ /* 0x000fe200080006ff */
[----:B-1----:R-:W-:Y:S01]  /*10c0*/  I2FP.F32.U32 R4, UR72 ;  /* 0x0000004800047c45 */ /* 0x002fe20008201000 */
[----:B------:R-:W-:Y:S02]  /*10d0*/  USHF.L.U32 UR58, UR6, 0x9, URZ ;  /* 0x00000009063a7899 */ /* 0x000fe400080006ff */
[----:B------:R-:W-:-:S02]  /*10e0*/  UISETP.GT.U32.AND UP1, UPT, UR9, 0xffff, UPT ;  /* 0x0000ffff0900788c */ /* 0x000fc4000bf24070 */
[----:B--2---:R-:W-:Y:S01]  /*10f0*/  FMUL R4, R4, UR5 ;  /* 0x0000000504047c20 */ /* 0x004fe20008400000 */
[----:B------:R-:W-:Y:S01]  /*1100*/  UMOV UR13, 0x55 ;  /* 0x00000055000d7882 */ /* 0x000fe20000000000 */
[----:B------:R-:W-:Y:S01]  /*1110*/  UMOV UR12, 0x3 ;  /* 0x00000003000c7882 */ /* 0x000fe20000000000 */
[----:B----4-:R-:W-:Y:S01]  /*1120*/  I2FP.F32.U32 R3, UR28 ;  /* 0x0000001c00037c45 */ /* 0x010fe20008201000 */
[----:B------:R-:W1:Y:S02]  /*1130*/  LDCU UR24, c[0x0][0xf24] ;  /* 0x0001e480ff1877ac */ /* 0x000e640008000800 */
[----:B------:R-:W2:Y:S02]  /*1140*/  F2I.U32.TRUNC.NTZ R4, R4 ;  /* 0x0000000400047305 */ /* 0x000ea4000020f000 */
[----:B---3--:R-:W-:Y:S01]  /*1150*/  FMUL R3, R3, UR4 ;  /* 0x0000000403037c20 */ /* 0x008fe20008400000 */
[----:B------:R-:W-:Y:S01]  /*1160*/  ULOP3.LUT UR4, UR6, 0x6, URZ, 0xc0, !UPT ;  /* 0x0000000606047892 */ /* 0x000fe2000f8ec0ff */
[----:B------:R-:W3:Y:S04]  /*1170*/  LDCU UR39, c[0x0][0xf24] ;  /* 0x0001e480ff2777ac */ /* 0x000ee80008000800 */
[----:B------:R-:W4:Y:S01]  /*1180*/  F2I.U32.TRUNC.NTZ R3, R3 ;  /* 0x0000000300037305 */ /* 0x000f22000020f000 */
[----:B------:R-:W-:Y:S01]  /*1190*/  UISETP.GT.U32.AND UP0, UPT, UR4, 0xffff, UPT ;  /* 0x0000ffff0400788c */ /* 0x000fe2000bf04070 */
[----:B------:R-:W1:Y:S01]  /*11a0*/  LDCU UR27, c[0x0][0xf30] ;  /* 0x0001e600ff1b77ac */ /* 0x000e620008000800 */
[----:B--2---:R-:W-:-:S02]  /*11b0*/  R2UR UR5, R4 ;  /* 0x00000000040572ca */ /* 0x004fc400000e0000 */
[----:B------:R-:W-:Y:S01]  /*11c0*/  USEL UR38, UR4, 0xffff, !UP0 ;  /* 0x0000ffff04267887 */ /* 0x000fe2000c000000 */
[----:B------:R-:W-:Y:S01]  /*11d0*/  PRMT R4, RZ, 0x7610, R4 ;  /* 0x00007610ff047816 */ /* 0x000fe20000000004 */
[----:B------:R-:W-:Y:S01]  /*11e0*/  USEL UR37, UR9, 0xffff, !UP1 ;  /* 0x0000ffff09257887 */ /* 0x000fe2000c800000 */
[----:B------:R-:W-:Y:S01]  /*11f0*/  UMOV UR25, UR72 ;  /* 0x0000004800197c82 */ /* 0x000fe20008000000 */
[----:B----4-:R-:W-:Y:S02]  /*1200*/  R2UR UR6, R3 ;  /* 0x00000000030672ca */ /* 0x010fe400000e0000 */
[----:B------:R-:W-:-:S05]  /*1210*/  PRMT R3, RZ, 0x7610, R3 ;  /* 0x00007610ff037816 */ /* 0x000fca0000000003 */
[----:B------:R-:W-:-:S04]  /*1220*/  UIADD3 UR5, UPT, UPT, -UR5, URZ, URZ ;  /* 0x000000ff05057290 */ /* 0x000fc8000fffe1ff */
[----:B------:R-:W-:Y:S02]  /*1230*/  UIMAD UR5, UR7, UR5, UR72 ;  /* 0x00000005070572a4 */ /* 0x000fe4000f8e0248 */
[----:B------:R-:W-:-:S04]  /*1240*/  UIADD3 UR4, UPT, UPT, -UR6, URZ, URZ ;  /* 0x000000ff06047290 */ /* 0x000fc8000fffe1ff */
[----:B------:R-:W-:Y:S01]  /*1250*/  IMAD.U32 R91, RZ, RZ, UR5 ;  /* 0x00000005ff5b7e24 */ /* 0x000fe2000f8e00ff */
[----:B------:R-:W-:-:S06]  /*1260*/  UIMAD UR4, UR8, UR4, UR28 ;  /* 0x00000004080472a4 */ /* 0x000fcc000f8e021c */
[----:B------:R-:W-:Y:S01]  /*1270*/  IMAD.U32 R90, RZ, RZ, UR4 ;  /* 0x00000004ff5a7e24 */ /* 0x000fe2000f8e00ff */
[----:B-1-3--:R-:W-:Y:S06]  /*1280*/  BRA.U UP5, `(.L_x_17) ;  /* 0x0000000105607547 */ /* 0x00afec000b800000 */
[----:B------:R-:W-:Y:S02]  /*1290*/  R2UR UR4, R91 ;  /* 0x000000005b0472ca */ /* 0x000fe400000e0000 */
[----:B------:R-:W-:-:S11]  /*12a0*/  R2UR UR14, R90 ;  /* 0x000000005a0e72ca */ /* 0x000fd600000e0000 */
[----:B------:R-:W-:Y:S02]  /*12b0*/  UISETP.GT.U32.AND UP0, UPT, UR4, 0x1, UPT ;  /* 0x000000010400788c */ /* 0x000fe4000bf04070 */
[----:B------:R-:W-:Y:S02]  /*12c0*/  ULOP3.LUT UR10, UR4, 0xfffffffe, URZ, 0xc0, !UPT ;  /* 0xfffffffe040a7892 */ /* 0x000fe4000f8ec0ff */
[----:B------:R-:W-:Y:S02]  /*12d0*/  UISETP.NE.AND UP3, UPT, UR14, URZ, UP0 ;  /* 0x000000ff0e00728c */ /* 0x000fe40008765270 */
[----:B------:R-:W-:Y:S02]  /*12e0*/  UISETP.NE.AND UP2, UPT, UR14, 0x1, UP0 ;  /* 0x000000010e00788c */ /* 0x000fe40008745270 */
[----:B------:R-:W-:Y:S02]  /*12f0*/  UISETP.NE.AND UP1, UPT, UR14, 0x2, UP0 ;  /* 0x000000020e00788c */ /* 0x000fe40008725270 */
[----:B------:R-:W-:-:S02]  /*1300*/  UISETP.NE.AND UP0, UPT, UR14, 0x3, UP0 ;  /* 0x000000030e00788c */ /* 0x000fc40008705270 */
[----:B------:R-:W-:Y:S02]  /*1310*/  USEL UR6, URZ, 0x1, UP3 ;  /* 0x00000001ff067887 */ /* 0x000fe40009800000 */
[----:B------:R-:W-:Y:S02]  /*1320*/  USEL UR5, URZ, 0x4, UP2 ;  /* 0x00000004ff057887 */ /* 0x000fe40009000000 */
[----:B------:R-:W-:Y:S02]  /*1330*/  USEL UR4, URZ, 0x10, UP1 ;  /* 0x00000010ff047887 */ /* 0x000fe40008800000 */
[----:B------:R-:W-:Y:S02]  /*1340*/  USEL UR9, URZ, 0x40, UP0 ;  /* 0x00000040ff097887 */ /* 0x000fe40008000000 */
[----:B------:R-:W-:Y:S02]  /*1350*/  USEL UR8, URZ, 0x2, UP3 ;  /* 0x00000002ff087887 */ /* 0x000fe40009800000 */
[----:B------:R-:W-:-:S02]  /*1360*/  UIADD3 UR4, UPT, UPT, UR4, UR5, UR6 ;  /* 0x0000000504047290 */ /* 0x000fc4000fffe006 */
[----:B------:R-:W-:Y:S02]  /*1370*/  USEL UR7, URZ, 0x8, UP2 ;  /* 0x00000008ff077887 */ /* 0x000fe40009000000 */
[----:B------:R-:W-:Y:S02]  /*1380*/  USEL UR6, URZ, 0x20, UP1 ;  /* 0x00000020ff067887 */ /* 0x000fe40008800000 */
[----:B------:R-:W-:Y:S02]  /*1390*/  UIADD3 UR5, UPT, UPT, UR8, UR9, UR4 ;  /* 0x0000000908057290 */ /* 0x000fe4000fffe004 */
[----:B------:R-:W-:Y:S02]  /*13a0*/  ULEA UR4, UR14, UR10, 0x1 ;  /* 0x0000000a0e047291 */ /* 0x000fe4000f8e08ff */
[----:B------:R-:W-:Y:S02]  /*13b0*/  USEL UR8, URZ, 0x80, UP0 ;  /* 0x00000080ff087887 */ /* 0x000fe40008000000 */
[----:B------:R-:W-:-:S02]  /*13c0*/  UIADD3 UR5, UPT, UPT, UR6, UR7, UR5 ;  /* 0x0000000706057290 */ /* 0x000fc4000fffe005 */
[----:B------:R-:W-:Y:S02]  /*13d0*/  USHF.L.U32 UR4, UR12, UR4, URZ ;  /* 0x000000040c047299 */ /* 0x000fe400080006ff */
[----:B------:R-:W-:-:S04]  /*13e0*/  UIADD3 UR5, UPT, UPT, UR5, UR8, URZ ;  /* 0x0000000805057290 */ /* 0x000fc8000fffe0ff */
[----:B------:R-:W-:Y:S02]  /*13f0*/  IMAD.U32 R3, RZ, RZ, UR4 ;  /* 0x00000004ff037e24 */ /* 0x000fe4000f8e00ff */
[----:B------:R-:W-:-:S07]  /*1400*/  IMAD.U32 R4, RZ, RZ, UR5 ;  /* 0x00000005ff047e24 */ /* 0x000fce000f8e00ff */
.L_x_17:
[----:B------:R-:W1:Y:S01]  /*1410*/  S2UR UR52, SR_CTAID.Z ;  /* 0x00000000003479c3 */ /* 0x000e620000002700 */
[----:B------:R-:W-:Y:S02]  /*1420*/  UISETP.GE.AND UP0, UPT, UR24, 0x1, UPT ;  /* 0x000000011800788c */ /* 0x000fe4000bf06270 */
[----:B------:R-:W-:Y:S02]  /*1430*/  ULOP3.LUT UR71, UR11, 0x3, URZ, 0xc0, !UPT ;  /* 0x000000030b477892 */ /* 0x000fe4000f8ec0ff */
[----:B------:R-:W-:Y:S02]  /*1440*/  ULOP3.LUT UR58, UR58, 0x200, URZ, 0xc0, !UPT ;  /* 0x000002003a3a7892 */ /* 0x000fe4000f8ec0ff */
[----:B------:R-:W-:Y:S02]  /*1450*/  ULOP3.LUT UR37, UR37, 0xffff, URZ, 0xc0, !UPT ;  /* 0x0000ffff25257892 */ /* 0x000fe4000f8ec0ff */
[----:B------:R-:W-:Y:S02]  /*1460*/  ULOP3.LUT UR38, UR38, 0xffff, URZ, 0xc0, !UPT ;  /* 0x0000ffff26267892 */ /* 0x000fe4000f8ec0ff */
[----:B------:R-:W-:-:S02]  /*1470*/  UISETP.NE.AND UP3, UPT, UR19, 0x2, UPT ;  /* 0x000000021300788c */ /* 0x000fc4000bf65270 */
[----:B------:R-:W-:Y:S02]  /*1480*/  ULOP3.LUT UR74, UR72, 0x1, URZ, 0xc0, !UPT ;  /* 0x00000001484a7892 */ /* 0x000fe4000f8ec0ff */
[----:B------:R-:W-:Y:S02]  /*1490*/  ULOP3.LUT UR45, UR45, 0x3000, URZ, 0xc0, !UPT ;  /* 0x000030002d2d7892 */ /* 0x000fe4000f8ec0ff */
[----:B------:R-:W-:Y:S02]  /*14a0*/  ULOP3.LUT UR53, UR53, 0x300, URZ, 0xc0, !UPT ;  /* 0x0000030035357892 */ /* 0x000fe4000f8ec0ff */
[----:B------:R-:W-:Y:S02]  /*14b0*/  ULOP3.LUT UR18, UR18, 0x80, URZ, 0xc0, !UPT ;  /* 0x0000008012127892 */ /* 0x000fe4000f8ec0ff */
[----:B------:R-:W-:Y:S02]  /*14c0*/  USHF.R.U32.HI UR61, URZ, 0x1, UR71 ;  /* 0x00000001ff3d7899 */ /* 0x000fe40008011647 */
[----:B------:R-:W-:-:S02]  /*14d0*/  USHF.R.U32.HI UR60, URZ, 0x9, UR58 ;  /* 0x00000009ff3c7899 */ /* 0x000fc4000801163a */
[----:B------:R-:W-:Y:S02]  /*14e0*/  USHF.L.U32 UR37, UR13, UR37, URZ ;  /* 0x000000250d257299 */ /* 0x000fe400080006ff */
[----:B------:R-:W-:Y:S01]  /*14f0*/  USHF.L.U32 UR38, UR12, UR38, URZ ;  /* 0x000000260c267299 */ /* 0x000fe200080006ff */
[----:B-1----:R-:W-:Y:S11]  /*1500*/  BRA.U !UP0, `(.L_x_18) ;  /* 0x0000000108d47547 */ /* 0x002ff6000b800000 */
[----:B------:R-:W1:Y:S01]  /*1510*/  LDCU.128 UR12, c[0x0][0xf10] ;  /* 0x0001e200ff0c77ac */ /* 0x000e620008000c00 */
[----:B------:R-:W2:Y:S01]  /*1520*/  LDCU UR6, c[0x0][0x370] ;  /* 0x00006e00ff0677ac */ /* 0x000ea20008000800 */
[----:B------:R-:W3:Y:S01]  /*1530*/  LDCU UR5, c[0x0][0x374] ;  /* 0x00006e80ff0577ac */ /* 0x000ee20008000800 */
[----:B------:R-:W4:Y:S01]  /*1540*/  LDCU UR26, c[0x0][0xf0c] ;  /* 0x0001e180ff1a77ac */ /* 0x000f220008000800 */
[----:B------:R-:W4:Y:S01]  /*1550*/  LDCU UR7, c[0x0][0xf20] ;  /* 0x0001e400ff0777ac */ /* 0x000f220008000800 */
[----:B------:R-:W4:Y:S01]  /*1560*/  LDCU.64 UR8, c[0x0][0xf28] ;  /* 0x0001e500ff0877ac */ /* 0x000f220008000a00 */
[----:B-1----:R-:W-:Y:S02]  /*1570*/  UISETP.NE.AND UP0, UPT, UR14, 0x1, UPT ;  /* 0x000000010e00788c */ /* 0x002fe4000bf05270 */
[----:B---3--:R-:W-:Y:S02]  /*1580*/  UIMAD.WIDE.U32 UR10, UR5, UR15, URZ ;  /* 0x0000000f050a72a5 */ /* 0x008fe4000f8e00ff */
[----:B--2---:R-:W-:-:S02]  /*1590*/  UIMAD.WIDE.U32 UR20, UR6, UR12, URZ ;  /* 0x0000000c061472a5 */ /* 0x004fc4000f8e00ff */
[----:B----4-:R-:W-:Y:S02]  /*15a0*/  UISETP.NE.AND UP1, UPT, UR26, 0x1, UPT ;  /* 0x000000011a00788c */ /* 0x010fe4000bf25270 */
[----:B------:R-:W-:Y:S01]  /*15b0*/  UISETP.NE.AND UP2, UPT, UR24, 0x1, UPT ;  /* 0x000000011800788c */ /* 0x000fe2000bf45270 */
[----:B------:R-:W-:Y:S02]  /*15c0*/  UMOV UR10, UR11 ;  /* 0x0000000b000a7c82 */ /* 0x000fe40008000000 */
[----:B------:R-:W-:Y:S01]  /*15d0*/  UMOV UR20, UR21 ;  /* 0x0000001500147c82 */ /* 0x000fe20008000000 */
[----:B------:R-:W-:Y:S02]  /*15e0*/  @UP0 USHF.R.U32.HI UR5, URZ, UR7, UR10 ;  /* 0x00000007ff050299 */ /* 0x000fe4000801160a */
[----:B------:R-:W-:Y:S02]  /*15f0*/  UIMAD.WIDE.U32 UR22, UR28, UR15, URZ ;  /* 0x0000000f1c1672a5 */ /* 0x000fe4000f8e00ff */
[----:B------:R-:W-:-:S02]  /*1600*/  UIMAD.WIDE.U32 UR10, UR5, UR8, URZ ;  /* 0x00000008050a72a5 */ /* 0x000fc4000f8e00ff */
[----:B------:R-:W-:Y:S02]  /*1610*/  @UP1 USHF.R.U32.HI UR6, URZ, UR13, UR20 ;  /* 0x0000000dff061299 */ /* 0x000fe40008011614 */
[----:B------:R-:W-:Y:S02]  /*1620*/  UIMAD.WIDE.U32 UR16, UR25, UR12, URZ ;  /* 0x0000000c191072a5 */ /* 0x000fe4000f8e00ff */
[----:B------:R-:W-:Y:S01]  /*1630*/  UIMAD.WIDE.U32 UR20, UR6, UR8, URZ ;  /* 0x00000008061472a5 */ /* 0x000fe2000f8e00ff */
[----:B------:R-:W-:Y:S01]  /*1640*/  UMOV UR4, UR23 ;  /* 0x0000001700047c82 */ /* 0x000fe20008000000 */
[----:B------:R-:W-:Y:S01]  /*1650*/  UMOV UR10, UR11 ;  /* 0x0000000b000a7c82 */ /* 0x000fe20008000000 */
[----:B------:R-:W-:Y:S02]  /*1660*/  USHF.R.U32.HI UR4, URZ, UR7, UR4 ;  /* 0x00000007ff047299 */ /* 0x000fe40008011604 */
[----:B------:R-:W-:Y:S01]  /*1670*/  @UP2 USHF.R.U32.HI UR5, URZ, UR9, UR10 ;  /* 0x00000009ff052299 */ /* 0x000fe2000801160a */
[----:B------:R-:W-:Y:S01]  /*1680*/  UMOV UR16, UR17 ;  /* 0x0000001100107c82 */ /* 0x000fe20008000000 */
[----:B------:R-:W-:Y:S01]  /*1690*/  UMOV UR20, UR21 ;  /* 0x0000001500147c82 */ /* 0x000fe20008000000 */
[----:B------:R-:W-:-:S02]  /*16a0*/  USHF.R.U32.HI UR13, URZ, UR13, UR16 ;  /* 0x0000000dff0d7299 */ /* 0x000fc40008011610 */
[----:B------:R-:W-:Y:S02]  /*16b0*/  USEL UR4, UR28, UR4, !UP0 ;  /* 0x000000041c047287 */ /* 0x000fe4000c000000 */
[----:B------:R-:W-:Y:S02]  /*16c0*/  @UP2 USHF.R.U32.HI UR6, URZ, UR9, UR20 ;  /* 0x00000009ff062299 */ /* 0x000fe40008011614 */
[----:B------:R-:W-:Y:S02]  /*16d0*/  UIMAD UR7, UR5, UR24, URZ ;  /* 0x00000018050772a4 */ /* 0x000fe4000f8e02ff */
[----:B------:R-:W-:Y:S02]  /*16e0*/  USEL UR5, UR25, UR13, !UP1 ;  /* 0x0000000d19057287 */ /* 0x000fe4000c800000 */
[----:B------:R-:W-:Y:S02]  /*16f0*/  UIMAD UR12, UR6, UR24, URZ ;  /* 0x00000018060c72a4 */ /* 0x000fe4000f8e02ff */
[----:B------:R-:W-:-:S02]  /*1700*/  UISETP.GE.AND UP0, UPT, UR4, UR7, UPT ;  /* 0x000000070400728c */ /* 0x000fc4000bf06270 */
[----:B------:R-:W-:Y:S02]  /*1710*/  UIMAD.WIDE.U32 UR10, UR4, UR8, URZ ;  /* 0x00000008040a72a5 */ /* 0x000fe4000f8e00ff */
[----:B------:R-:W-:Y:S02]  /*1720*/  UISETP.GE.OR UP0, UPT, UR5, UR12, UP0 ;  /* 0x0000000c0500728c */ /* 0x000fe40008706670 */
[----:B------:R-:W-:Y:S02]  /*1730*/  UIMAD.WIDE.U32 UR12, UR5, UR8, URZ ;  /* 0x00000008050c72a5 */ /* 0x000fe4000f8e00ff */
[----:B------:R-:W-:Y:S01]  /*1740*/  UIADD3 UR10, UPT, UPT, -UR4, URZ, URZ ;  /* 0x000000ff040a7290 */ /* 0x000fe2000fffe1ff */
[----:B------:R-:W-:Y:S01]  /*1750*/  UMOV UR8, UR11 ;  /* 0x0000000b00087c82 */ /* 0x000fe20008000000 */
[----:B------:R-:W-:Y:S02]  /*1760*/  UIADD3 UR11, UPT, UPT, -UR5, URZ, URZ ;  /* 0x000000ff050b7290 */ /* 0x000fe4000fffe1ff */
[----:B------:R-:W-:-:S03]  /*1770*/  USHF.R.U32.HI UR8, URZ, UR9, UR8 ;  /* 0x00000009ff087299 */ /* 0x000fc60008011608 */
[----:B------:R-:W-:Y:S01]  /*1780*/  @!UP0 UMOV UR7, UR13 ;  /* 0x0000000d00078c82 */ /* 0x000fe20008000000 */
[----:B------:R-:W-:Y:S02]  /*1790*/  UIMAD UR28, UR14, UR10, UR28 ;  /* 0x0000000a0e1c72a4 */ /* 0x000fe4000f8e021c */
[----:B------:R-:W-:Y:S02]  /*17a0*/  USEL UR8, UR4, UR8, !UP2 ;  /* 0x0000000804087287 */ /* 0x000fe4000d000000 */
[----:B------:R-:W-:Y:S02]  /*17b0*/  @!UP0 USHF.R.U32.HI UR7, URZ, UR9, UR7 ;  /* 0x00000009ff078299 */ /* 0x000fe40008011607 */
[----:B------:R-:W-:Y:S02]  /*17c0*/  UIADD3 UR9, UPT, UPT, -UR8, URZ, URZ ;  /* 0x000000ff08097290 */ /* 0x000fe4000fffe1ff */
[----:B------:R-:W-:Y:S02]  /*17d0*/  @!UP0 USEL UR7, UR5, UR7, !UP2 ;  /* 0x0000000705078287 */ /* 0x000fe4000d000000 */
[----:B------:R-:W-:-:S02]  /*17e0*/  UIMAD UR9, UR24, UR9, UR4 ;  /* 0x00000009180972a4 */ /* 0x000fc4000f8e0204 */
[----:B------:R-:W-:Y:S02]  /*17f0*/  @!UP0 UIADD3 UR8, UPT, UPT, UR8, -UR7, URZ ;  /* 0x8000000708088290 */ /* 0x000fe4000fffe0ff */
[----:B------:R-:W-:Y:S02]  /*1800*/  @!UP0 UIMAD UR6, UR9, UR6, UR7 ;  /* 0x00000006090682a4 */ /* 0x000fe4000f8e0207 */
[----:B------:R-:W-:Y:S02]  /*1810*/  @!UP0 UIMAD UR4, UR8, UR24, UR5 ;  /* 0x00000018080482a4 */ /* 0x000fe4000f8e0205 */
[----:B------:R-:W-:Y:S02]  /*1820*/  UIMAD UR25, UR26, UR11, UR25 ;  /* 0x0000000b1a1972a4 */ /* 0x000fe4000f8e0219 */
[----:B------:R-:W-:Y:S01]  /*1830*/  UIMAD UR28, UR4, UR14, UR28 ;  /* 0x0000000e041c72a4 */ /* 0x000fe2000f8e021c */
[----:B------:R-:W-:Y:S02]  /*1840*/  @!UP0 UMOV UR5, UR6 ;  /* 0x0000000600058c82 */ /* 0x000fe40008000000 */
[----:B------:R-:W-:-:S12]  /*1850*/  UIMAD UR25, UR5, UR26, UR25 ;  /* 0x0000001a051972a4 */ /* 0x000fd8000f8e0219 */
.L_x_18:
[----:B------:R-:W-:-:S09]  /*1860*/  UISETP.NE.AND UP0, UPT, UR27, 0x1, UPT ;  /* 0x000000011b00788c */ /* 0x000fd2000bf05270 */
[----:B------:R-:W-:Y:S05]  /*1870*/  BRA.U UP0, `(.L_x_19) ;  /* 0x0000000100447547 */ /* 0x000fea000b800000 */
[----:B------:R-:W1:Y:S01]  /*1880*/  LDCU.128 UR8, c[0x0][0xf10] ;  /* 0x0001e200ff0877ac */ /* 0x000e620008000c00 */
[----:B------:R-:W2:Y:S01]  /*1890*/  LDCU UR12, c[0x0][0xf0c] ;  /* 0x0001e180ff0c77ac */ /* 0x000ea20008000800 */
[----:B------:R-:W3:Y:S01]  /*18a0*/  LDCU UR13, c[0x0][0xf20] ;  /* 0x0001e400ff0d77ac */ /* 0x000ee20008000800 */
[----:B-1----:R-:W-:Y:S02]  /*18b0*/  UIMAD.WIDE.U32 UR6, UR25, UR8, URZ ;  /* 0x00000008190672a5 */ /* 0x002fe4000f8e00ff */
[----:B------:R-:W-:Y:S02]  /*18c0*/  UIMAD.WIDE.U32 UR4, UR28, UR11, URZ ;  /* 0x0000000b1c0472a5 */ /* 0x000fe4000f8e00ff */
[----:B--2---:R-:W-:Y:S02]  /*18d0*/  UISETP.NE.AND UP1, UPT, UR12, 0x1, UPT ;  /* 0x000000010c00788c */ /* 0x004fe4000bf25270 */
[----:B------:R-:W-:Y:S01]  /*18e0*/  UISETP.NE.AND UP0, UPT, UR10, 0x1, UPT ;  /* 0x000000010a00788c */ /* 0x000fe2000bf05270 */
[----:B------:R-:W-:-:S02]  /*18f0*/  UMOV UR6, UR7 ;  /* 0x0000000700067c82 */ /* 0x000fc40008000000 */
[----:B------:R-:W-:Y:S01]  /*1900*/  UMOV UR4, UR5 ;  /* 0x0000000500047c82 */ /* 0x000fe20008000000 */
[----:B------:R-:W-:Y:S02]  /*1910*/  USHF.R.U32.HI UR9, URZ, UR9, UR6 ;  /* 0x00000009ff097299 */ /* 0x000fe40008011606 */
[----:B---3--:R-:W-:Y:S02]  /*1920*/  USHF.R.U32.HI UR4, URZ, UR13, UR4 ;  /* 0x0000000dff047299 */ /* 0x008fe40008011604 */
[----:B------:R-:W-:Y:S02]  /*1930*/  USEL UR5, UR25, UR9, !UP1 ;  /* 0x0000000919057287 */ /* 0x000fe4000c800000 */
[----:B------:R-:W-:-:S04]  /*1940*/  USEL UR4, UR28, UR4, !UP0 ;  /* 0x000000041c047287 */ /* 0x000fc8000c000000 */
[----:B------:R-:W-:Y:S02]  /*1950*/  UIADD3 UR6, UPT, UPT, UR5, -UR4, URZ ;  /* 0x8000000405067290 */ /* 0x000fe4000fffe0ff */
[----:B------:R-:W-:Y:S02]  /*1960*/  UIADD3 UR4, UPT, UPT, -UR5, UR4, URZ ;  /* 0x0000000405047290 */ /* 0x000fe4000fffe1ff */
[----:B------:R-:W-:Y:S02]  /*1970*/  UIMAD UR28, UR6, UR10, UR28 ;  /* 0x0000000a061c72a4 */ /* 0x000fe4000f8e021c */
[----:B------:R-:W-:-:S12]  /*1980*/  UIMAD UR25, UR4, UR12, UR25 ;  /* 0x0000000c041972a4 */ /* 0x000fd8000f8e0219 */
.L_x_19:
[----:B------:R-:W-:Y:S05]  /*1990*/  BRA.U !UP6, `(.L_x_20) ;  /* 0x000000010e0c7547 */ /* 0x000fea000b800000 */
[----:B------:R-:W-:Y:S01]  /*19a0*/  UCGABAR_WAIT ;  /* 0x0000000000007dc7 */ /* 0x000fe20008000000 */
[----:B------:R-:W-:Y:S01]  /*19b0*/  CCTL.IVALL ;  /* 0x00000000ff00798f */ /* 0x000fe20002000000 */
[----:B------:R-:W-:Y:S05]  /*19c0*/  BRA `(.L_x_21) ;  /* 0x0000000000047947 */ /* 0x000fea0003800000 */
.L_x_20:
[----:B------:R-:W-:Y:S06]  /*19d0*/  BAR.SYNC.DEFER_BLOCKING 0x0 ;  /* 0x0000000000007b1d */ /* 0x000fec0000010000 */
.L_x_21:
[----:B------:R-:W-:Y:S05]  /*19e0*/  BRA.U UP3, `(.L_x_22) ;  /* 0x0000001903287547 */ /* 0x000fea000b800000 */
[----:B------:R-:W1:Y:S01]  /*19f0*/  LDCU UR6, c[0x0][0x38c] ;  /* 0x00007180ff0677ac */ /* 0x000e620008000800 */
[----:B------:R-:W-:Y:S01]  /*1a00*/  PLOP3.LUT P2, PT, PT, PT, UP4, 0x80, 0x8 ;  /* 0x000000000008781c */ /* 0x000fe20003f4f048 */
[----:B------:R-:W-:Y:S01]  /*1a10*/  IMAD.MOV.U32 R12, RZ, RZ, 0x1 ;  /* 0x00000001ff0c7424 */ /* 0x000fe200078e00ff */
[----:B------:R-:W-:Y:S02]  /*1a20*/  ISETP.NE.AND P3, PT, R5, RZ, P4 ;  /* 0x000000ff0500720c */ /* 0x000fe40002765270 */
[----:B------:R-:W-:Y:S02]  /*1a30*/  CS2R R10, SRZ ;  /* 0x00000000000a7805 */ /* 0x000fe4000001ff00 */
[----:B------:R-:W-:Y:S01]  /*1a40*/  PLOP3.LUT P2, PT, P2, PT, PT, 0x8, 0x80 ;  /* 0x000000000080781c */ /* 0x000fe2000174e170 */
[----:B------:R-:W-:Y:S01]  /*1a50*/  IMAD.MOV.U32 R9, RZ, RZ, RZ ;  /* 0x000000ffff097224 */ /* 0x000fe200078e00ff */
[----:B------:R-:W2:Y:S01]  /*1a60*/  LDCU UR66, c[0x0][0x370] ;  /* 0x00006e00ff4277ac */ /* 0x000ea20008000800 */
[----:B------:R-:W-:Y:S01]  /*1a70*/  IMAD.MOV.U32 R8, RZ, RZ, 0x1 ;  /* 0x00000001ff087424 */ /* 0x000fe200078e00ff */
[----:B------:R-:W3:Y:S01]  /*1a80*/  LDCU.64 UR54, c[0x0][0x348] ;  /* 0x00006900ff3677ac */ /* 0x000ee20008000a00 */
[----:B------:R-:W-:Y:S01]  /*1a90*/  ULEA UR71, UR74, UR71, 0x2 ;  /* 0x000000474a477291 */ /* 0x000fe2000f8e10ff */
[----:B------:R-:W4:Y:S01]  /*1aa0*/  LDCU UR65, c[0x0][0x374] ;  /* 0x00006e80ff4177ac */ /* 0x000f220008000800 */
[----:B-1----:R-:W-:-:S02]  /*1ab0*/  UIADD3 UR5, UPT, UPT, UR6, 0xff, URZ ;  /* 0x000000ff06057890 */ /* 0x002fc4000fffe0ff */
[----:B------:R-:W-:Y:S02]  /*1ac0*/  UIADD3 UR73, UPT, UPT, UR6, 0x1fe, URZ ;  /* 0x000001fe06497890 */ /* 0x000fe4000fffe0ff */
[----:B------:R-:W-:Y:S01]  /*1ad0*/  USHF.R.S32.HI UR4, URZ, 0x1f, UR5 ;  /* 0x0000001fff047899 */ /* 0x000fe20008011405 */
[----:B------:R-:W-:-:S03]  /*1ae0*/  UMOV UR22, URZ ;  /* 0x000000ff00167c82 */ /* 0x000fc60008000000 */
[----:B------:R-:W-:Y:S02]  /*1af0*/  ULEA.HI UR4, UR4, UR5, URZ, 0x8 ;  /* 0x0000000504047291 */ /* 0x000fe4000f8f40ff */
[----:B------:R-:W-:Y:S02]  /*1b00*/  UIADD3 UR5, UPT, UPT, UR6, -0x1, URZ ;  /* 0xffffffff06057890 */ /* 0x000fe4000fffe0ff */
[----:B------:R-:W-:Y:S02]  /*1b10*/  USHF.R.S32.HI UR68, URZ, 0x8, UR4 ;  /* 0x00000008ff447899 */ /* 0x000fe40008011404 */
[----:B------:R-:W-:Y:S02]  /*1b20*/  UISETP.GE.U32.AND UP1, UPT, UR5, -0x1ff, UPT ;  /* 0xfffffe010500788c */ /* 0x000fe4000bf26070 */
[----:B------:R-:W-:-:S04]  /*1b30*/  UISETP.LT.U32.AND UP0, UPT, UR68, 0x4, UPT ;  /* 0x000000044400788c */ /* 0x000fc8000bf01070 */
[----:B------:R-:W-:Y:S02]  /*1b40*/  USEL UR67, UR68, 0x4, UP0 ;  /* 0x0000000444437887 */ /* 0x000fe40008000000 */
[----:B------:R-:W-:Y:S02]  /*1b50*/  UISETP.NE.AND UP0, UPT, UR19, URZ, UPT ;  /* 0x000000ff1300728c */ /* 0x000fe4000bf05270 */
[----:B------:R-:W-:Y:S02]  /*1b60*/  UIADD3 UR4, UPT, UPT, UR67, -0x1, URZ ;  /* 0xffffffff43047890 */ /* 0x000fe4000fffe0ff */
[----:B------:R-:W-:Y:S02]  /*1b70*/  @UP1 UIADD3 UR4, UPT, UPT, UR67, URZ, URZ ;  /* 0x000000ff43041290 */ /* 0x000fe4000fffe0ff */
[----:B------:R-:W-:Y:S02]  /*1b80*/  USEL UR59, UR59, 0x2, UP0 ;  /* 0x000000023b3b7887 */ /* 0x000fe40008000000 */
[----:B------:R-:W-:-:S02]  /*1b90*/  UIADD3 UR70, UPT, UPT, UR68, -UR67, URZ ;  /* 0x8000004344467290 */ /* 0x000fc4000fffe0ff */
[----:B------:R-:W-:Y:S02]  /*1ba0*/  UIADD3 UR62, UPT, UPT, UR4, 0x1, URZ ;  /* 0x00000001043e7890 */ /* 0x000fe4000fffe0ff */
[----:B--234-:R-:W-:-:S12]  /*1bb0*/  UIADD3 UR69, UPT, UPT, -UR4, URZ, URZ ;  /* 0x000000ff04457290 */ /* 0x01cfd8000fffe1ff */
.L_x_46:
[----:B------:R-:W-:-:S13]  /*1bc0*/  R2UR UR4, R92 ;  /* 0x000000005c0472ca */ /* 0x000fda00000e0000 */
[----:B------:R-:W-:Y:S01]  /*1bd0*/  UISETP.NE.AND UP0, UPT, UR4, URZ, UPT ;  /* 0x000000ff0400728c */ /* 0x000fe2000bf05270 */
[----:B-1----:R-:W1:Y:S02]  /*1be0*/  S2UR UR4, SR_CgaCtaId ;  /* 0x00000000000479c3 */ /* 0x002e640000008800 */
[----:B-1----:R-:W-:-:S06]  /*1bf0*/  MOV R92, UR4 ;  /* 0x00000004005c7c02 */ /* 0x002fcc0008000f00 */
[----:B---3--:R-:W-:Y:S05]  /*1c00*/  BRA.U UP0, `(.L_x_23) ;  /* 0x0000000100347547 */ /* 0x008fea000b800000 */
[----:B------:R-:W1:Y:S01]  /*1c10*/  S2R R0, SR_CgaCtaId ;  /* 0x0000000000007919 */ /* 0x000e620000008800 */
[----:B------:R-:W-:Y:S02]  /*1c20*/  MOV R3, 0x400 ;  /* 0x0000040000037802 */ /* 0x000fe40000000f00 */
[----:B------:R-:W-:Y:S02]  /*1c30*/  SHF.L.U32 R2, R8, 0x1f, RZ ;  /* 0x0000001f08027819 */ /* 0x000fe400000006ff */
[----:B-1----:R-:W-:-:S05]  /*1c40*/  LEA R0, R0, R3, 0x18 ;  /* 0x0000000300007211 */ /* 0x002fca00078ec0ff */
[----:B------:R-:W-:-:S04]  /*1c50*/  IMAD R3, R9, 0x8, R0 ;  /* 0x0000000809037824 */ /* 0x000fc800078e0200 */
[----:B------:R-:W1:Y:S02]  /*1c60*/  SYNCS.PHASECHK.TRANS64.TRYWAIT P0, [R3+URZ+0xd0], R2 ;  /* 0x0000d002030075a7 */ /* 0x000e6400080011ff */
[----:B-1----:R-:W-:Y:S05]  /*1c70*/  @!P0 BRA `(.L_x_24) ;  /* 0x0000007800808947 */ /* 0x002fea0003800000 */
.L_x_137:
[----:B------:R-:W-:Y:S01]  /*1c80*/  VIADD R9, R9, 0x1 ;  /* 0x0000000109097836 */ /* 0x000fe20000000000 */
[----:B------:R1:W-:Y:S04]  /*1c90*/  SYNCS.ARRIVE.TRANS64.A1T0 RZ, [R3+URZ+0xc0], RZ ;  /* 0x0000c0ff03ff79a7 */ /* 0x0003e800081000ff */
[----:B------:R-:W-:-:S04]  /*1ca0*/  ISETP.NE.AND P0, PT, R9, 0x2, PT ;  /* 0x000000020900780c */ /* 0x000fc80003f05270 */
[----:B------:R-:W-:Y:S02]  /*1cb0*/  SEL R9, R9, RZ, P0 ;  /* 0x000000ff09097207 */ /* 0x000fe40000000000 */
[----:B-1----:R-:W-:-:S04]  /*1cc0*/  SEL R3, RZ, 0x1, P0 ;  /* 0x00000001ff037807 */ /* 0x002fc80000000000 */
[----:B------:R-:W-:Y:S02]  /*1cd0*/  LOP3.LUT R8, R8, R3, RZ, 0x3c, !PT ;  /* 0x0000000308087212 */ /* 0x000fe400078e3cff */
.L_x_23:
[----:B------:R-:W-:Y:S01]  /*1ce0*/  R2UR UR4, R92 ;  /* 0x000000005c0472ca */ /* 0x000fe200000e0000 */
[----:B------:R-:W-:Y:S01]  /*1cf0*/  UMOV UR7, 0x400 ;  /* 0x0000040000077882 */ /* 0x000fe20000000000 */
[----:B------:R-:W-:Y:S01]  /*1d00*/  SHF.L.U32 R0, R12, 0x1f, RZ ;  /* 0x0000001f0c007819 */ /* 0x000fe200000006ff */
[----:B------:R-:W-:Y:S02]  /*1d10*/  UISETP.GE.U32.AND UP0, UPT, UR73, 0x1ff, UPT ;  /* 0x000001ff4900788c */ /* 0x000fe4000bf06070 */
[----:B------:R-:W-:Y:S02]  /*1d20*/  ULEA UR35, UR28, UR74, 0x1 ;  /* 0x0000004a1c237291 */ /* 0x000fe4000f8e08ff */
[----:B------:R-:W-:Y:S02]  /*1d30*/  ULEA.HI UR12, UR28, UR28, URZ, 0x1 ;  /* 0x0000001c1c0c7291 */ /* 0x000fe4000f8f08ff */
[----:B------:R-:W-:Y:S02]  /*1d40*/  USHF.L.U32 UR35, UR35, 0x5, URZ ;  /* 0x0000000523237899 */ /* 0x000fe400080006ff */
[----:B------:R-:W-:-:S02]  /*1d50*/  USHF.R.S32.HI UR12, URZ, 0x1, UR12 ;  /* 0x00000001ff0c7899 */ /* 0x000fc4000801140c */
[----:B------:R-:W-:Y:S01]  /*1d60*/  ULEA UR7, UR4, UR7, 0x18 ;  /* 0x0000000704077291 */ /* 0x000fe2000f8ec0ff */
[----:B------:R-:W-:-:S03]  /*1d70*/  UMOV UR6, URZ ;  /* 0x000000ff00067c82 */ /* 0x000fc60008000000 */
[----:B------:R-:W-:-:S09]  /*1d80*/  ULEA UR4, UR22, UR7, 0x3 ;  /* 0x0000000716047291 */ /* 0x000fd2000f8e18ff */
[----:B------:R1:W2:Y:S01]  /*1d90*/  SYNCS.PHASECHK.TRANS64.TRYWAIT P1, [UR4+0x20], R0 ;  /* 0x00002000ff0075a7 */ /* 0x0002a20008021104 */
[----:B------:R-:W-:-:S04]  /*1da0*/  ULEA.HI UR4, UR25, UR25, URZ, 0x1 ;  /* 0x0000001919047291 */ /* 0x000fc8000f8f08ff */
[----:B------:R-:W-:Y:S02]  /*1db0*/  USHF.L.U32 UR51, UR4, 0x7, URZ ;  /* 0x0000000704337899 */ /* 0x000fe400080006ff */
[----:B------:R-:W-:Y:S02]  /*1dc0*/  ULOP3.LUT UR20, UR4, 0xfffffffe, URZ, 0xc0, !UPT ;  /* 0xfffffffe04147892 */ /* 0x000fe4000f8ec0ff */
[----:B------:R-:W-:Y:S02]  /*1dd0*/  ULOP3.LUT UR51, UR51, 0xffffff00, URZ, 0xc0, !UPT ;  /* 0xffffff0033337892 */ /* 0x000fe4000f8ec0ff */
[----:B------:R-:W-:Y:S02]  /*1de0*/  ULOP3.LUT UR20, UR20, 0x1, UR72, 0xf8, !UPT ;  /* 0x0000000114147892 */ /* 0x000fe4000f8ef848 */
[----:B------:R-:W-:Y:S01]  /*1df0*/  ULEA UR51, UR71, UR51, 0x5 ;  /* 0x0000003347337291 */ /* 0x000fe2000f8e28ff */
[----:B------:R-:W-:Y:S11]  /*1e00*/  BRA.U !UP0, `(.L_x_25) ;  /* 0x0000000508607547 */ /* 0x000ff6000b800000 */
[----:B------:R-:W-:Y:S01]  /*1e10*/  UMOV UR29, UR69 ;  /* 0x00000045001d7c82 */ /* 0x000fe20008000000 */
[----:B------:R-:W-:Y:S01]  /*1e20*/  UMOV UR5, UR22 ;  /* 0x0000001600057c82 */ /* 0x000fe20008000000 */
[----:B------:R-:W-:Y:S01]  /*1e30*/  UMOV UR42, 0x80 ;  /* 0x00000080002a7882 */ /* 0x000fe20000000000 */
[----:B------:R-:W-:Y:S01]  /*1e40*/  UMOV UR19, UR61 ;  /* 0x0000003d00137c82 */ /* 0x000fe20008000000 */
[----:B------:R-:W-:-:S05]  /*1e50*/  UMOV UR11, UR60 ;  /* 0x0000003c000b7c82 */ /* 0x000fca0008000000 */
.L_x_33:
[----:B------:R-:W-:Y:S01]  /*1e60*/  ULEA UR6, UR5, UR7, 0x3 ;  /* 0x0000000705067291 */ /* 0x000fe2000f8e18ff */
[----:B--2---:R-:W-:Y:S01]  /*1e70*/  @P4 MOV R2, 0x15000 ;  /* 0x0001500000024802 */ /* 0x004fe20000000f00 */
[----:B--23--:R-:W-:Y:S10]  /*1e80*/  @P1 BRA `(.L_x_26) ;  /* 0x00000000000c1947 */ /* 0x00cff40003800000 */
[----:B------:R-:W-:-:S04]  /*1e90*/  SHF.L.U32 R3, R12, 0x1f, RZ ;  /* 0x0000001f0c037819 */ /* 0x000fc800000006ff */
[----:B------:R-:W2:Y:S02]  /*1ea0*/  SYNCS.PHASECHK.TRANS64.TRYWAIT P0, [UR6+0x20], R3 ;  /* 0x00002003ff0075a7 */ /* 0x000ea40008001106 */
[----:B--2---:R-:W-:Y:S05]  /*1eb0*/  @!P0 BRA `(.L_x_27) ;  /* 0x0000007800048947 */ /* 0x004fea0003800000 */
.L_x_26:
[----:B------:R2:W-:Y:S01]  /*1ec0*/  @P4 SYNCS.ARRIVE.TRANS64 RZ, [UR6], R2 ;  /* 0x00000002ffff49a7 */ /* 0x0005e20008000006 */
[----:B------:R-:W-:Y:S02]  /*1ed0*/  ULOP3.LUT UR4, UR59, 0x2, URZ, 0xfc, !UPT ;  /* 0x000000023b047892 */ /* 0x000fe4000f8efcff */
[----:B------:R-:W-:Y:S02]  /*1ee0*/  UIADD3 UR29, UPT, UPT, UR29, 0x1, URZ ;  /* 0x000000011d1d7890 */ /* 0x000fe4000fffe0ff */
[----:B------:R-:W-:Y:S02]  /*1ef0*/  UISETP.NE.AND UP0, UPT, UR4, 0x2, UPT ;  /* 0x000000020400788c */ /* 0x000fe4000bf05270 */
[----:B------:R-:W-:-:S07]  /*1f00*/  UISETP.NE.AND UP4, UPT, UR29, 0x1, UPT ;  /* 0x000000011d00788c */ /* 0x000fce000bf85270 */
[----:B------:R-:W-:Y:S05]  /*1f10*/  BRA.U UP0, `(.L_x_28) ;  /* 0x0000000100047547 */ /* 0x000fea000b800000 */
[----:B------:R-:W-:Y:S05]  /*1f20*/  BPT.TRAP 0x1 ;  /* 0x000000040000795c */ /* 0x000fea0000300000 */
.L_x_28:
[----:B------:R-:W-:Y:S04]  /*1f30*/  BSSY.RECONVERGENT B0, `(.L_x_29) ;  /* 0x0000003000007945 */ /* 0x000fe80003800200 */
[----:B------:R-:W-:Y:S05]  /*1f40*/  @!P3 BRA `(.L_x_30) ;  /* 0x000000000004b947 */ /* 0x000fea0003800000 */
[----:B------:R-:W-:Y:S05]  /*1f50*/  BPT.TRAP 0x1 ;  /* 0x000000040000795c */ /* 0x000fea0000300000 */
.L_x_30:
[----:B------:R-:W-:Y:S05]  /*1f60*/  BSYNC.RECONVERGENT B0 ;  /* 0x0000000000007941 */ /* 0x000fea0003800200 */
.L_x_29:
[----:B------:R-:W-:Y:S01]  /*1f70*/  UIADD3 UR4, UPT, UPT, UR5, 0x1, URZ ;  /* 0x0000000105047890 */ /* 0x000fe2000fffe0ff */
[----:B------:R-:W-:Y:S01]  /*1f80*/  BSSY.RECONVERGENT B0, `(.L_x_31) ;  /* 0x000003a000007945 */ /* 0x000fe20003800200 */
[----:B------:R-:W-:Y:S02]  /*1f90*/  ELECT P0, URZ, PT ;  /* 0x0000000000ff782f */ /* 0x000fe40003800000 */
[----:B------:R-:W-:-:S04]  /*1fa0*/  UISETP.NE.AND UP0, UPT, UR4, 0x4, UPT ;  /* 0x000000040400788c */ /* 0x000fc8000bf05270 */
[----:B------:R-:W-:Y:S02]  /*1fb0*/  USEL UR8, URZ, 0x1, UP0 ;  /* 0x00000001ff087887 */ /* 0x000fe40008000000 */
[----:B------:R-:W-:-:S04]  /*1fc0*/  USEL UR22, UR4, URZ, UP0 ;  /* 0x000000ff04167287 */ /* 0x000fc80008000000 */
[----:B------:R-:W-:Y:S01]  /*1fd0*/  ULEA UR4, UR22, UR7, 0x3 ;  /* 0x0000000716047291 */ /* 0x000fe2000f8e18ff */
[----:B------:R-:W-:-:S04]  /*1fe0*/  LOP3.LUT R12, R12, UR8, RZ, 0x3c, !PT ;  /* 0x000000080c0c7c12 */ /* 0x000fc8000f8e3cff */
[----:B-1----:R-:W-:-:S04]  /*1ff0*/  SHF.L.U32 R0, R12, 0x1f, RZ ;  /* 0x0000001f0c007819 */ /* 0x002fc800000006ff */
[----:B------:R1:W3:Y:S01]  /*2000*/  SYNCS.PHASECHK.TRANS64.TRYWAIT P1, [UR4+0x20], R0 ;  /* 0x00002000ff0075a7 */ /* 0x0002e20008021104 */
[----:B------:R-:W-:Y:S05]  /*2010*/  @!P0 BRA `(.L_x_32) ;  /* 0x0000000000c08947 */ /* 0x000fea0003800000 */
[----:B------:R-:W-:Y:S02]  /*2020*/  ULEA UR40, UR5, UR45, 0xf ;  /* 0x0000002d05287291 */ /* 0x000fe4000f8e78ff */
[----:B------:R-:W-:Y:S02]  /*2030*/  UIADD3 UR14, UP3, UPT, UR54, 0x80, URZ ;  /* 0x00000080360e7890 */ /* 0x000fe4000ff7e0ff */
[----:B------:R-:W-:Y:S02]  /*2040*/  UIADD3 UR40, UPT, UPT, UR7, UR40, URZ ;  /* 0x0000002807287290 */ /* 0x000fe4000fffe0ff */
[----:B------:R-:W-:Y:S02]  /*2050*/  ULEA UR24, UR5, UR7, 0xd ;  /* 0x0000000705187291 */ /* 0x000fe4000f8e68ff */
[----:B------:R-:W-:Y:S02]  /*2060*/  UIADD3 UR8, UP2, UPT, UR54, 0x180, URZ ;  /* 0x0000018036087890 */ /* 0x000fe4000ff5e0ff */
[----:B------:R-:W-:-:S02]  /*2070*/  UIADD3 UR50, UPT, UPT, UR42, -0x80, URZ ;  /* 0xffffff802a327890 */ /* 0x000fc4000fffe0ff */
[----:B------:R-:W-:Y:S02]  /*2080*/  ULOP3.LUT UR49, UR6, 0xfefffff8, URZ, 0xc0, !UPT ;  /* 0xfefffff806317892 */ /* 0x000fe4000f8ec0ff */
[----:B------:R-:W-:Y:S02]  /*2090*/  UIADD3.X UR15, UPT, UPT, URZ, UR55, URZ, UP3, !UPT ;  /* 0x00000037ff0f7290 */ /* 0x000fe40009ffe4ff */
[----:B------:R-:W-:Y:S02]  /*20a0*/  UIADD3 UR48, UPT, UPT, UR40, 0x6400, URZ ;  /* 0x0000640028307890 */ /* 0x000fe4000fffe0ff */
[----:B------:R-:W-:Y:S02]  /*20b0*/  UPRMT UR23, URZ, 0x5410, UR37 ;  /* 0x00005410ff177896 */ /* 0x000fe40008000025 */
[----:B------:R-:W-:Y:S02]  /*20c0*/  UIADD3 UR40, UPT, UPT, UR40, 0xa400, URZ ;  /* 0x0000a40028287890 */ /* 0x000fe4000fffe0ff */
[----:B------:R-:W-:-:S02]  /*20d0*/  UIADD3.X UR9, UPT, UPT, URZ, UR55, URZ, UP2, !UPT ;  /* 0x00000037ff097290 */ /* 0x000fc400097fe4ff */
[----:B------:R-:W-:Y:S02]  /*20e0*/  UIADD3 UR32, UPT, UPT, UR24, 0x26400, URZ ;  /* 0x0002640018207890 */ /* 0x000fe4000fffe0ff */
[----:B------:R-:W-:Y:S02]  /*20f0*/  UIADD3 UR24, UPT, UPT, UR24, 0x27400, URZ ;  /* 0x0002740018187890 */ /* 0x000fe4000fffe0ff */
[----:B------:R-:W-:Y:S01]  /*2100*/  USHF.L.U32 UR4, UR5, 0xa, URZ ;  /* 0x0000000a05047899 */ /* 0x000fe200080006ff */
[----:B------:R-:W-:Y:S01]  /*2110*/  UMOV UR56, 0x0 ;  /* 0x0000000000387882 */ /* 0x000fe20000000000 */
[----:B------:R-:W-:Y:S01]  /*2120*/  UMOV UR57, 0x10000000 ;  /* 0x1000000000397882 */ /* 0x000fe20000000000 */
[----:B------:R-:W-:Y:S01]  /*2130*/  UMOV UR43, UR51 ;  /* 0x00000033002b7c82 */ /* 0x000fe20008000000 */
[----:B------:R-:W-:Y:S01]  /*2140*/  UMOV UR44, UR52 ;  /* 0x00000034002c7c82 */ /* 0x000fe20008000000 */
[----:B------:R-:W-:Y:S01]  /*2150*/  ULOP3.LUT UR16, UR53, UR4, URZ, 0xfc, !UPT ;  /* 0x0000000435107292 */ /* 0x000fe2000f8efcff */
[----:B------:R-:W-:Y:S01]  /*2160*/  UTMALDG.3D.MULTICAST.2CTA [UR48], [UR14], UR23, desc[UR56] ;  /* 0x000038300e0073b4 */ /* 0x000fe20008211817 */
[----:B------:R-:W-:Y:S01]  /*2170*/  UMOV UR41, UR49 ;  /* 0x0000003100297c82 */ /* 0x000fe20008000000 */
[----:B------:R-:W-:Y:S01]  /*2180*/  UIADD3 UR46, UP1, UPT, UR54, 0x280, URZ ;  /* 0x00000280362e7890 */ /* 0x000fe2000ff3e0ff */
[----:B------:R-:W-:Y:S01]  /*2190*/  UMOV UR36, UR52 ;  /* 0x0000003400247c82 */ /* 0x000fe20008000000 */
[----:B------:R-:W-:Y:S01]  /*21a0*/  ULOP3.LUT UR4, UR4, UR58, URZ, 0xfc, !UPT ;  /* 0x0000003a04047292 */ /* 0x000fe2000f8efcff */
[----:B------:R-:W-:Y:S01]  /*21b0*/  UMOV UR33, UR49 ;  /* 0x0000003100217c82 */ /* 0x000fe20008000000 */
[----:B------:R-:W-:Y:S01]  /*21c0*/  UMOV UR34, UR50 ;  /* 0x0000003200227c82 */ /* 0x000fe20008000000 */
[----:B------:R-:W-:Y:S01]  /*21d0*/  UIADD3 UR30, UP0, UPT, UR54, 0x380, URZ ;  /* 0x00000380361e7890 */ /* 0x000fe2000ff1e0ff */
[----:B------:R-:W-:Y:S01]  /*21e0*/  UTMALDG.3D.MULTICAST.2CTA [UR40], [UR14], UR23, desc[UR56] ;  /* 0x000038280e0073b4 */ /* 0x000fe20008211817 */
[----:B------:R-:W-:Y:S01]  /*21f0*/  UMOV UR26, UR42 ;  /* 0x0000002a001a7c82 */ /* 0x000fe20008000000 */
[----:B------:R-:W-:Y:S01]  /*2200*/  UMOV UR27, UR35 ;  /* 0x00000023001b7c82 */ /* 0x000fe20008000000 */
[----:B------:R-:W-:Y:S01]  /*2210*/  UMOV UR28, UR52 ;  /* 0x00000034001c7c82 */ /* 0x000fe20008000000 */
[----:B------:R-:W-:Y:S01]  /*2220*/  UMOV UR25, UR49 ;  /* 0x0000003100197c82 */ /* 0x000fe20008000000 */
[----:B------:R-:W-:-:S02]  /*2230*/  UIADD3.X UR47, UPT, UPT, URZ, UR55, URZ, UP1, !UPT ;  /* 0x00000037ff2f7290 */ /* 0x000fc40008ffe4ff */
[----:B------:R-:W-:Y:S01]  /*2240*/  UIADD3 UR16, UPT, UPT, UR7, 0x2e400, UR16 ;  /* 0x0002e40007107890 */ /* 0x000fe2000fffe010 */
[----:B------:R-:W-:Y:S01]  /*2250*/  UTMALDG.3D.2CTA [UR32], [UR8], desc[UR56] ;  /* 0x00003820080075b4 */ /* 0x000fe20008211000 */
[----:B------:R-:W-:Y:S01]  /*2260*/  UIADD3.X UR31, UPT, UPT, URZ, UR55, URZ, UP0, !UPT ;  /* 0x00000037ff1f7290 */ /* 0x000fe200087fe4ff */
[----:B------:R-:W-:Y:S01]  /*2270*/  UMOV UR21, UR52 ;  /* 0x0000003400157c82 */ /* 0x000fe20008000000 */
[----:B------:R-:W-:Y:S01]  /*2280*/  UMOV UR17, UR49 ;  /* 0x0000003100117c82 */ /* 0x000fe20008000000 */
[----:B------:R-:W-:Y:S01]  /*2290*/  UMOV UR10, URZ ;  /* 0x000000ff000a7c82 */ /* 0x000fe20008000000 */
[----:B------:R-:W-:Y:S01]  /*22a0*/  UMOV UR13, UR52 ;  /* 0x00000034000d7c82 */ /* 0x000fe20008000000 */
[----:B------:R4:W-:Y:S02]  /*22b0*/  UTMALDG.3D.2CTA [UR24], [UR8], desc[UR56] ;  /* 0x00003818080075b4 */ /* 0x0009e40008211000 */
[----:B------:R1:W-:Y:S01]  /*22c0*/  UTMALDG.4D.MULTICAST.2CTA [UR16], [UR46], UR23, desc[UR56] ;  /* 0x000038102e0073b4 */ /* 0x0003e20008219817 */
[----:B----4-:R-:W-:-:S02]  /*22d0*/  UIADD3 UR8, UPT, UPT, UR7, 0x2f400, UR4 ;  /* 0x0002f40007087890 */ /* 0x010fc4000fffe004 */
[----:B------:R-:W-:Y:S01]  /*22e0*/  UPRMT UR4, URZ, 0x5410, UR38 ;  /* 0x00005410ff047896 */ /* 0x000fe20008000026 */
[----:B------:R-:W-:-:S08]  /*22f0*/  UMOV UR9, UR49 ;  /* 0x0000003100097c82 */ /* 0x000fd00008000000 */
[----:B------:R1:W-:Y:S02]  /*2300*/  UTMALDG.4D.MULTICAST.2CTA [UR8], [UR30], UR4, desc[UR56] ;  /* 0x000038081e0073b4 */ /* 0x0003e40008219804 */
[----:B-1----:R-:W-:Y:S01]  /*2310*/  NOP ;  /* 0x0000000000007918 */ /* 0x002fe20000000000 */
.L_x_32:
[----:B------:R-:W-:Y:S05]  /*2320*/  BSYNC.RECONVERGENT B0 ;  /* 0x0000000000007941 */ /* 0x000fea0003800200 */
.L_x_31:
[----:B------:R-:W-:Y:S02]  /*2330*/  UIADD3 UR42, UPT, UPT, UR42, 0x100, URZ ;  /* 0x000001002a2a7890 */ /* 0x000fe4000fffe0ff */
[----:B------:R-:W-:Y:S02]  /*2340*/  UIADD3 UR11, UPT, UPT, UR11, 0x2, URZ ;  /* 0x000000020b0b7890 */ /* 0x000fe4000fffe0ff */
[----:B------:R-:W-:Y:S01]  /*2350*/  UIADD3 UR19, UPT, UPT, UR19, 0x2, URZ ;  /* 0x0000000213137890 */ /* 0x000fe2000fffe0ff */
[----:B------:R-:W-:Y:S01]  /*2360*/  UMOV UR5, UR22 ;  /* 0x0000001600057c82 */ /* 0x000fe20008000000 */
[----:B------:R-:W-:Y:S01]  /*2370*/  UMOV UR6, UR62 ;  /* 0x0000003e00067c82 */ /* 0x000fe20008000000 */
[----:B------:R-:W-:Y:S09]  /*2380*/  BRA.U UP4, `(.L_x_33) ;  /* 0xfffffff904b47547 */ /* 0x000ff2000b83ffff */
.L_x_25:
[----:B------:R-:W-:Y:S01]  /*2390*/  ULEA UR4, UR22, UR7, 0x3 ;  /* 0x0000000716047291 */ /* 0x000fe2000f8e18ff */
[----:B-1----:R-:W-:Y:S01]  /*23a0*/  SHF.L.U32 R0, R12, 0x1f, RZ ;  /* 0x0000001f0c007819 */ /* 0x002fe200000006ff */
[----:B------:R-:W-:Y:S01]  /*23b0*/  @!P2 SYNCS.ARRIVE.TRANS64.A1T0 RZ, [UR7+0x78], RZ ;  /* 0x000078ffffffa9a7 */ /* 0x000fe20008100007 */
[----:B------:R-:W-:-:S06]  /*23c0*/  UISETP.GT.AND UP0, UPT, UR68, UR67, UPT ;  /* 0x000000434400728c */ /* 0x000fcc000bf04270 */
[----:B--23--:R1:W2:Y:S03]  /*23d0*/  SYNCS.PHASECHK.TRANS64.TRYWAIT P1, [UR4+0x20], R0 ;  /* 0x00002000ff0075a7 */ /* 0x00c2a60008021104 */
[----:B------:R-:W-:Y:S05]  /*23e0*/  BRA.U !UP0, `(.L_x_34) ;  /* 0x0000000508507547 */ /* 0x000fea000b800000 */
[----:B------:R-:W-:Y:S01]  /*23f0*/  UIADD3 UR15, UPT, UPT, UR70, UR6, URZ ;  /* 0x00000006460f7290 */ /* 0x000fe2000fffe0ff */
[----:B------:R-:W-:-:S11]  /*2400*/  UMOV UR5, UR22 ;  /* 0x0000001600057c82 */ /* 0x000fd60008000000 */
.L_x_42:
[----:B------:R-:W-:Y:S01]  /*2410*/  ULEA UR14, UR5, UR7, 0x3 ;  /* 0x00000007050e7291 */ /* 0x000fe2000f8e18ff */
[----:B--2---:R-:W-:Y:S01]  /*2420*/  @P4 MOV R2, 0x15000 ;  /* 0x0001500000024802 */ /* 0x004fe20000000f00 */
[----:B--23--:R-:W-:Y:S10]  /*2430*/  @P1 BRA `(.L_x_35) ;  /* 0x00000000000c1947 */ /* 0x00cff40003800000 */
[----:B------:R-:W-:-:S04]  /*2440*/  SHF.L.U32 R3, R12, 0x1f, RZ ;  /* 0x0000001f0c037819 */ /* 0x000fc800000006ff */
[----:B------:R-:W2:Y:S02]  /*2450*/  SYNCS.PHASECHK.TRANS64.TRYWAIT P0, [UR14+0x20], R3 ;  /* 0x00002003ff0075a7 */ /* 0x000ea4000800110e */
[----:B--2---:R-:W-:Y:S05]  /*2460*/  @!P0 BRA `(.L_x_36) ;  /* 0x0000007000b08947 */ /* 0x004fea0003800000 */
.L_x_35:
[----:B------:R2:W-:Y:S01]  /*2470*/  @P4 SYNCS.ARRIVE.TRANS64 RZ, [UR14], R2 ;  /* 0x00000002ffff49a7 */ /* 0x0005e2000800000e */
[----:B------:R-:W-:-:S04]  /*2480*/  ULOP3.LUT UR4, UR59, 0x2, URZ, 0xfc, !UPT ;  /* 0x000000023b047892 */ /* 0x000fc8000f8efcff */
[----:B------:R-:W-:-:S09]  /*2490*/  UISETP.NE.AND UP0, UPT, UR4, 0x2, UPT ;  /* 0x000000020400788c */ /* 0x000fd2000bf05270 */
[----:B------:R-:W-:Y:S05]  /*24a0*/  BRA.U UP0, `(.L_x_37) ;  /* 0x0000000100047547 */ /* 0x000fea000b800000 */
[----:B------:R-:W-:Y:S05]  /*24b0*/  BPT.TRAP 0x1 ;  /* 0x000000040000795c */ /* 0x000fea0000300000 */
.L_x_37:
[----:B------:R-:W-:Y:S04]  /*24c0*/  BSSY.RECONVERGENT B0, `(.L_x_38) ;  /* 0x0000003000007945 */ /* 0x000fe80003800200 */
[----:B------:R-:W-:Y:S05]  /*24d0*/  @!P3 BRA `(.L_x_39) ;  /* 0x000000000004b947 */ /* 0x000fea0003800000 */
[----:B------:R-:W-:Y:S05]  /*24e0*/  BPT.TRAP 0x1 ;  /* 0x000000040000795c */ /* 0x000fea0000300000 */
.L_x_39:
[----:B------:R-:W-:Y:S05]  /*24f0*/  BSYNC.RECONVERGENT B0 ;  /* 0x0000000000007941 */ /* 0x000fea0003800200 */
.L_x_38:
        /* <DEDUP_REMOVED lines=14> */
[----:B------:R-:W-:Y:S02]  /*25e0*/  USHF.L.U32 UR50, UR6, 0x8, URZ ;  /* 0x0000000806327899 */ /* 0x000fe400080006ff */
[----:B------:R-:W-:Y:S02]  /*25f0*/  ULEA UR24, UR5, UR7, 0xd ;  /* 0x0000000705187291 */ /* 0x000fe4000f8e68ff */
[----:B------:R-:W-:-:S02]  /*2600*/  UIADD3 UR10, UP2, UPT, UR54, 0x180, URZ ;  /* 0x00000180360a7890 */ /* 0x000fc4000ff5e0ff */
[----:B------:R-:W-:Y:S02]  /*2610*/  ULOP3.LUT UR49, UR14, 0xfefffff8, URZ, 0xc0, !UPT ;  /* 0xfefffff80e317892 */ /* 0x000fe4000f8ec0ff */
[----:B------:R-:W-:Y:S02]  /*2620*/  UIADD3.X UR9, UPT, UPT, URZ, UR55, URZ, UP3, !UPT ;  /* 0x00000037ff097290 */ /* 0x000fe40009ffe4ff */
[----:B------:R-:W-:Y:S02]  /*2630*/  UIADD3 UR48, UPT, UPT, UR40, 0x6400, URZ ;  /* 0x0000640028307890 */ /* 0x000fe4000fffe0ff */
[----:B------:R-:W-:Y:S02]  /*2640*/  UPRMT UR13, URZ, 0x5410, UR37 ;  /* 0x00005410ff0d7896 */ /* 0x000fe40008000025 */
[----:B------:R-:W-:Y:S02]  /*2650*/  UIADD3 UR42, UPT, UPT, UR50, 0x80, URZ ;  /* 0x00000080322a7890 */ /* 0x000fe4000fffe0ff */
[----:B------:R-:W-:-:S02]  /*2660*/  UIADD3 UR40, UPT, UPT, UR40, 0xa400, URZ ;  /* 0x0000a40028287890 */ /* 0x000fc4000fffe0ff */
[----:B------:R-:W-:Y:S02]  /*2670*/  USHF.L.U32 UR4, UR5, 0xa, URZ ;  /* 0x0000000a05047899 */ /* 0x000fe400080006ff */
[----:B------:R-:W-:Y:S02]  /*2680*/  UIADD3.X UR11, UPT, UPT, URZ, UR55, URZ, UP2, !UPT ;  /* 0x00000037ff0b7290 */ /* 0x000fe400097fe4ff */
[----:B------:R-:W-:Y:S02]  /*2690*/  UIADD3 UR32, UPT, UPT, UR24, 0x26400, URZ ;  /* 0x0002640018207890 */ /* 0x000fe4000fffe0ff */
[----:B------:R-:W-:Y:S01]  /*26a0*/  UIADD3 UR24, UPT, UPT, UR24, 0x27400, URZ ;  /* 0x0002740018187890 */ /* 0x000fe2000fffe0ff */
[----:B------:R-:W-:Y:S01]  /*26b0*/  UMOV UR56, 0x0 ;  /* 0x0000000000387882 */ /* 0x000fe20000000000 */
[----:B------:R-:W-:Y:S01]  /*26c0*/  UMOV UR57, 0x10000000 ;  /* 0x1000000000397882 */ /* 0x000fe20000000000 */
[----:B------:R-:W-:Y:S01]  /*26d0*/  UIADD3 UR30, UP1, UPT, UR54, 0x280, URZ ;  /* 0x00000280361e7890 */ /* 0x000fe2000ff3e0ff */
[----:B------:R-:W-:Y:S01]  /*26e0*/  UTMALDG.3D.MULTICAST.2CTA [UR48], [UR8], UR13, desc[UR56] ;  /* 0x00003830080073b4 */ /* 0x000fe2000821180d */
[----:B------:R-:W-:Y:S01]  /*26f0*/  UMOV UR43, UR51 ;  /* 0x00000033002b7c82 */ /* 0x000fe20008000000 */
[----:B------:R-:W-:Y:S01]  /*2700*/  UMOV UR44, UR52 ;  /* 0x00000034002c7c82 */ /* 0x000fe20008000000 */
[----:B------:R-:W-:Y:S01]  /*2710*/  ULOP3.LUT UR16, UR53, UR4, URZ, 0xfc, !UPT ;  /* 0x0000000435107292 */ /* 0x000fe2000f8efcff */
[----:B------:R-:W-:Y:S01]  /*2720*/  UMOV UR41, UR49 ;  /* 0x0000003100297c82 */ /* 0x000fe20008000000 */
[----:B------:R-:W-:Y:S01]  /*2730*/  UIADD3 UR46, UP0, UPT, UR54, 0x380, URZ ;  /* 0x00000380362e7890 */ /* 0x000fe2000ff1e0ff */
[----:B------:R4:W-:Y:S01]  /*2740*/  UTMALDG.3D.MULTICAST.2CTA [UR40], [UR8], UR13, desc[UR56] ;  /* 0x00003828080073b4 */ /* 0x0009e2000821180d */
[----:B------:R-:W-:Y:S01]  /*2750*/  UMOV UR36, UR52 ;  /* 0x0000003400247c82 */ /* 0x000fe20008000000 */
[----:B------:R-:W-:Y:S01]  /*2760*/  UMOV UR33, UR49 ;  /* 0x0000003100217c82 */ /* 0x000fe20008000000 */
[----:B------:R-:W-:Y:S01]  /*2770*/  UMOV UR34, UR50 ;  /* 0x0000003200227c82 */ /* 0x000fe20008000000 */
[----:B------:R-:W-:Y:S01]  /*2780*/  UMOV UR27, UR35 ;  /* 0x00000023001b7c82 */ /* 0x000fe20008000000 */
[----:B------:R-:W-:Y:S01]  /*2790*/  UMOV UR28, UR52 ;  /* 0x00000034001c7c82 */ /* 0x000fe20008000000 */
[----:B------:R-:W-:-:S02]  /*27a0*/  ULEA UR19, UR6, UR61, 0x1 ;  /* 0x0000003d06137291 */ /* 0x000fc4000f8e08ff */
[----:B------:R-:W-:Y:S01]  /*27b0*/  UIADD3.X UR31, UPT, UPT, URZ, UR55, URZ, UP1, !UPT ;  /* 0x00000037ff1f7290 */ /* 0x000fe20008ffe4ff */
[----:B------:R-:W-:Y:S01]  /*27c0*/  UTMALDG.3D.2CTA [UR32], [UR10], desc[UR56] ;  /* 0x000038200a0075b4 */ /* 0x000fe20008211000 */
[----:B------:R-:W-:Y:S01]  /*27d0*/  UMOV UR25, UR49 ;  /* 0x0000003100197c82 */ /* 0x000fe20008000000 */
[----:B------:R-:W-:Y:S01]  /*27e0*/  UIADD3 UR16, UPT, UPT, UR7, 0x2e400, UR16 ;  /* 0x0002e40007107890 */ /* 0x000fe2000fffe010 */
[----:B------:R-:W-:Y:S01]  /*27f0*/  UMOV UR26, UR42 ;  /* 0x0000002a001a7c82 */ /* 0x000fe20008000000 */
[----:B------:R-:W-:Y:S01]  /*2800*/  UIADD3.X UR47, UPT, UPT, URZ, UR55, URZ, UP0, !UPT ;  /* 0x00000037ff2f7290 */ /* 0x000fe200087fe4ff */
[----:B------:R-:W-:Y:S01]  /*2810*/  UMOV UR21, UR52 ;  /* 0x0000003400157c82 */ /* 0x000fe20008000000 */
[----:B------:R2:W-:Y:S01]  /*2820*/  UTMALDG.3D.2CTA [UR24], [UR10], desc[UR56] ;  /* 0x000038180a0075b4 */ /* 0x0005e20008211000 */
[----:B------:R-:W-:-:S04]  /*2830*/  UMOV UR17, UR49 ;  /* 0x0000003100117c82 */ /* 0x000fc80008000000 */
[----:B------:R1:W-:Y:S01]  /*2840*/  UTMALDG.4D.MULTICAST.2CTA [UR16], [UR30], UR13, desc[UR56] ;  /* 0x000038101e0073b4 */ /* 0x0003e2000821980d */
[----:B----4-:R-:W-:Y:S02]  /*2850*/  ULOP3.LUT UR8, UR4, UR58, URZ, 0xfc, !UPT ;  /* 0x0000003a04087292 */ /* 0x010fe4000f8efcff */
[----:B------:R-:W-:Y:S02]  /*2860*/  UPRMT UR4, URZ, 0x5410, UR38 ;  /* 0x00005410ff047896 */ /* 0x000fe40008000026 */
[----:B------:R-:W-:Y:S01]  /*2870*/  UIADD3 UR8, UPT, UPT, UR7, 0x2f400, UR8 ;  /* 0x0002f40007087890 */ /* 0x000fe2000fffe008 */
[----:B------:R-:W-:Y:S01]  /*2880*/  UMOV UR9, UR49 ;  /* 0x0000003100097c82 */ /* 0x000fe20008000000 */
[----:B--2---:R-:W-:Y:S01]  /*2890*/  ULEA UR11, UR6, UR60, 0x1 ;  /* 0x0000003c060b7291 */ /* 0x004fe2000f8e08ff */
[----:B------:R-:W-:Y:S01]  /*28a0*/  UMOV UR10, URZ ;  /* 0x000000ff000a7c82 */ /* 0x000fe20008000000 */
[----:B-1----:R-:W-:-:S07]  /*28b0*/  UMOV UR13, UR52 ;  /* 0x00000034000d7c82 */ /* 0x002fce0008000000 */
[----:B------:R4:W-:Y:S02]  /*28c0*/  UTMALDG.4D.MULTICAST.2CTA [UR8], [UR46], UR4, desc[UR56] ;  /* 0x000038082e0073b4 */ /* 0x0009e40008219804 */
[----:B----4-:R-:W-:Y:S01]  /*28d0*/  NOP ;  /* 0x0000000000007918 */ /* 0x010fe20000000000 */
.L_x_41:
[----:B------:R-:W-:Y:S05]  /*28e0*/  BSYNC.RECONVERGENT B0 ;  /* 0x0000000000007941 */ /* 0x000fea0003800200 */
.L_x_40:
[----:B------:R-:W-:Y:S01]  /*28f0*/  UIADD3 UR6, UPT, UPT, UR6, 0x1, URZ ;  /* 0x0000000106067890 */ /* 0x000fe2000fffe0ff */
[----:B------:R-:W-:-:S03]  /*2900*/  UMOV UR5, UR22 ;  /* 0x0000001600057c82 */ /* 0x000fc60008000000 */
[----:B------:R-:W-:-:S09]  /*2910*/  UISETP.NE.AND UP0, UPT, UR6, UR15, UPT ;  /* 0x0000000f0600728c */ /* 0x000fd2000bf05270 */
[----:B------:R-:W-:Y:S05]  /*2920*/  BRA.U UP0, `(.L_x_42) ;  /* 0xfffffff900b87547 */ /* 0x000fea000b83ffff */
.L_x_34:
[C---:B------:R-:W-:Y:S01]  /*2930*/  LEA R3, R11.reuse, UR7, 0x3 ;  /* 0x000000070b037c11 */ /* 0x040fe2000f8e18ff */
[----:B------:R-:W-:Y:S01]  /*2940*/  NOP ;  /* 0x0000000000007918 */ /* 0x000fe20000000000 */
[----:B-1----:R-:W-:Y:S02]  /*2950*/  SHF.L.U32 R0, R10, 0x1f, RZ ;  /* 0x0000001f0a007819 */ /* 0x002fe400000006ff */
[----:B------:R-:W-:Y:S02]  /*2960*/  LEA R5, R11, UR7, 0x4 ;  /* 0x000000070b057c11 */ /* 0x000fe4000f8e20ff */
[----:B------:R-:W1:Y:S02]  /*2970*/  SYNCS.PHASECHK.TRANS64.TRYWAIT P0, [R3+URZ+0x80], R0 ;  /* 0x00008000030075a7 */ /* 0x000e6400080011ff */
[----:B-1----:R-:W-:Y:S05]  /*2980*/  @!P0 BRA `(.L_x_43) ;  /* 0x0000006c00808947 */ /* 0x002fea0003800000 */
.L_x_140:
[----:B------:R-:W4:Y:S01]  /*2990*/  LDS.128 R4, [R5+0xf0] ;  /* 0x0000f00005047984 */ /* 0x000f220000000c00 */
[----:B------:R-:W-:Y:S01]  /*29a0*/  UISETP.GE.AND UP0, UPT, UR39, 0x1, UPT ;  /* 0x000000012700788c */ /* 0x000fe2000bf06270 */
[----:B------:R-:W-:Y:S01]  /*29b0*/  @!PT LDS RZ, [RZ] ;  /* 0x00000000fffff984 */ /* 0x000fe20000000800 */
[----:B------:R-:W-:Y:S01]  /*29c0*/  @!PT LDS RZ, [RZ] ;  /* 0x00000000fffff984 */ /* 0x000fe20000000800 */
[----:B------:R-:W-:Y:S01]  /*29d0*/  @!PT LDS RZ, [RZ] ;  /* 0x00000000fffff984 */ /* 0x000fe20000000800 */
[----:B------:R-:W-:Y:S01]  /*29e0*/  @!PT LDS RZ, [RZ] ;  /* 0x00000000fffff984 */ /* 0x000fe20000000800 */
[----:B------:R1:W-:Y:S06]  /*29f0*/  MEMBAR.ALL.CTA ;  /* 0x0000000000007992 */ /* 0x0003ec0000008000 */
[----:B-1----:R-:W1:Y:S01]  /*2a00*/  FENCE.VIEW.ASYNC.S ;  /* 0x00000000000073c6 */ /* 0x002e620000000000 */
[----:B----4-:R-:W-:-:S13]  /*2a10*/  LOP3.LUT P0, RZ, R6, 0x1, RZ, 0xc0, !PT ;  /* 0x0000000106ff7812 */ /* 0x010fda000780c0ff */
[----:B-1----:R-:W-:Y:S01]  /*2a20*/  VOTEU.ANY UP1, P0 ;  /* 0x0000000000ff7886 */ /* 0x002fe20000020100 */
[----:B------:R-:W-:-:S13]  /*2a30*/  PLOP3.LUT P0, PT, PT, PT, UP1, 0x80, 0x8 ;  /* 0x000000000008781c */ /* 0x000fda0003f0f018 */
[----:B------:R-:W-:Y:S02]  /*2a40*/  @P0 LOP3.LUT R0, R5, 0xffff, RZ, 0xc0, !PT ;  /* 0x0000ffff05000812 */ /* 0x000fe400078ec0ff */
[----:B--2---:R-:W-:Y:S02]  /*2a50*/  @P0 MOV R2, R4 ;  /* 0x0000000400020202 */ /* 0x004fe40000000f00 */
[----:B------:R-:W-:Y:S01]  /*2a60*/  @P0 R2UR UR5, R0 ;  /* 0x00000000000502ca */ /* 0x000fe200000e0000 */
[----:B------:R-:W-:Y:S01]  /*2a70*/  VIADD R0, R3, 0x90 ;  /* 0x0000009003007836 */ /* 0x000fe20000000000 */
[----:B------:R-:W-:Y:S02]  /*2a80*/  @P0 SHF.R.U32.HI R4, RZ, 0x10, R5 ;  /* 0x00000010ff040819 */ /* 0x000fe40000011605 */
[----:B------:R-:W-:Y:S02]  /*2a90*/  @P0 R2UR UR6, R2 ;  /* 0x00000000020602ca */ /* 0x000fe400000e0000 */
[----:B------:R-:W-:-:S02]  /*2aa0*/  PRMT R0, RZ, 0x654, R0 ;  /* 0x00000654ff007816 */ /* 0x000fc40000000000 */
[----:B------:R-:W-:Y:S02]  /*2ab0*/  @P0 R2UR UR4, R4 ;  /* 0x00000000040402ca */ /* 0x000fe400000e0000 */
[----:B------:R1:W-:Y:S03]  /*2ac0*/  SYNCS.ARRIVE.TRANS64.RED.A1T0 RZ, [R0+URZ], RZ ;  /* 0x000000ff00ff79a7 */ /* 0x0003e600081004ff */
[----:B------:R-:W-:-:S04]  /*2ad0*/  @UP1 UMOV UR63, UR5 ;  /* 0x00000005003f1c82 */ /* 0x000fc80008000000 */
[----:B------:R-:W-:-:S04]  /*2ae0*/  @UP1 UMOV UR64, UR6 ;  /* 0x0000000600401c82 */ /* 0x000fc80008000000 */
[----:B------:R-:W-:Y:S01]  /*2af0*/  @UP1 UMOV UR52, UR4 ;  /* 0x0000000400341c82 */ /* 0x000fe20008000000 */
[----:B------:R-:W-:Y:S05]  /*2b00*/  BRA.U !UP0, `(.L_x_44) ;  /* 0x0000000108d47547 */ /* 0x000fea000b800000 */
[----:B------:R-:W2:Y:S01]  /*2b10*/  LDCU.128 UR12, c[0x0][0xf10] ;  /* 0x0001e200ff0c77ac */ /* 0x000ea20008000c00 */
[----:B------:R-:W4:Y:S01]  /*2b20*/  LDCU UR23, c[0x0][0xf20] ;  /* 0x0001e400ff1777ac */ /* 0x000f220008000800 */
[----:B------:R-:W3:Y:S01]  /*2b30*/  LDCU UR19, c[0x0][0xf0c] ;  /* 0x0001e180ff1377ac */ /* 0x000ee20008000800 */
[----:B------:R-:W1:Y:S01]  /*2b40*/  LDCU.64 UR8, c[0x0][0xf28] ;  /* 0x0001e500ff0877ac */ /* 0x000e620008000a00 */
[----:B------:R-:W-:Y:S02]  /*2b50*/  UISETP.NE.AND UP3, UPT, UR39, 0x1, UPT ;  /* 0x000000012700788c */ /* 0x000fe4000bf65270 */
[----:B--2---:R-:W-:Y:S02]  /*2b60*/  UIMAD.WIDE.U32 UR10, UR65, UR15, URZ ;  /* 0x0000000f410a72a5 */ /* 0x004fe4000f8e00ff */
[----:B------:R-:W-:Y:S02]  /*2b70*/  UIMAD.WIDE.U32 UR4, UR66, UR12, URZ ;  /* 0x0000000c420472a5 */ /* 0x000fe4000f8e00ff */
[----:B------:R-:W-:-:S02]  /*2b80*/  UISETP.NE.AND UP0, UPT, UR14, 0x1, UPT ;  /* 0x000000010e00788c */ /* 0x000fc4000bf05270 */
[----:B------:R-:W-:Y:S01]  /*2b90*/  UIMAD.WIDE.U32 UR20, UR63, UR15, URZ ;  /* 0x0000000f3f1472a5 */ /* 0x000fe2000f8e00ff */
[----:B------:R-:W-:Y:S02]  /*2ba0*/  UMOV UR10, UR11 ;  /* 0x0000000b000a7c82 */ /* 0x000fe40008000000 */
[----:B------:R-:W-:Y:S01]  /*2bb0*/  UMOV UR4, UR5 ;  /* 0x0000000500047c82 */ /* 0x000fe20008000000 */
[----:B----4-:R-:W-:Y:S02]  /*2bc0*/  USHF.R.U32.HI UR10, URZ, UR23, UR10 ;  /* 0x00000017ff0a7299 */ /* 0x010fe4000801160a */
[----:B---3--:R-:W-:Y:S02]  /*2bd0*/  UISETP.NE.AND UP2, UPT, UR19, 0x1, UPT ;  /* 0x000000011300788c */ /* 0x008fe4000bf45270 */
[----:B------:R-:W-:Y:S02]  /*2be0*/  USHF.R.U32.HI UR4, URZ, UR13, UR4 ;  /* 0x0000000dff047299 */ /* 0x000fe40008011604 */
[----:B------:R-:W-:-:S02]  /*2bf0*/  USEL UR5, UR65, UR10, !UP0 ;  /* 0x0000000a41057287 */ /* 0x000fc4000c000000 */
[----:B------:R-:W-:Y:S02]  /*2c00*/  USEL UR6, UR66, UR4, !UP2 ;  /* 0x0000000442067287 */ /* 0x000fe4000d000000 */
[----:B-1----:R-:W-:Y:S01]  /*2c10*/  UIMAD.WIDE.U32 UR10, UR5, UR8, URZ ;  /* 0x00000008050a72a5 */ /* 0x002fe2000f8e00ff */
[----:B------:R-:W-:Y:S01]  /*2c20*/  UMOV UR4, UR21 ;  /* 0x0000001500047c82 */ /* 0x000fe20008000000 */
[----:B------:R-:W-:Y:S02]  /*2c30*/  UIMAD.WIDE.U32 UR16, UR64, UR12, URZ ;  /* 0x0000000c401072a5 */ /* 0x000fe4000f8e00ff */
[----:B------:R-:W-:-:S03]  /*2c40*/  UIMAD.WIDE.U32 UR20, UR6, UR8, URZ ;  /* 0x00000008061472a5 */ /* 0x000fc6000f8e00ff */
[----:B------:R-:W-:Y:S01]  /*2c50*/  UMOV UR10, UR11 ;  /* 0x0000000b000a7c82 */ /* 0x000fe20008000000 */
[----:B------:R-:W-:Y:S02]  /*2c60*/  USHF.R.U32.HI UR4, URZ, UR23, UR4 ;  /* 0x00000017ff047299 */ /* 0x000fe40008011604 */
[----:B------:R-:W-:Y:S01]  /*2c70*/  @UP3 USHF.R.U32.HI UR5, URZ, UR9, UR10 ;  /* 0x00000009ff053299 */ /* 0x000fe2000801160a */
[----:B------:R-:W-:Y:S01]  /*2c80*/  UMOV UR16, UR17 ;  /* 0x0000001100107c82 */ /* 0x000fe20008000000 */
[----:B------:R-:W-:Y:S01]  /*2c90*/  UMOV UR20, UR21 ;  /* 0x0000001500147c82 */ /* 0x000fe20008000000 */
[----:B------:R-:W-:Y:S02]  /*2ca0*/  USHF.R.U32.HI UR13, URZ, UR13, UR16 ;  /* 0x0000000dff0d7299 */ /* 0x000fe40008011610 */
[----:B------:R-:W-:Y:S02]  /*2cb0*/  USEL UR4, UR63, UR4, !UP0 ;  /* 0x000000043f047287 */ /* 0x000fe4000c000000 */
[----:B------:R-:W-:-:S02]  /*2cc0*/  @UP3 USHF.R.U32.HI UR6, URZ, UR9, UR20 ;  /* 0x00000009ff063299 */ /* 0x000fc40008011614 */
[----:B------:R-:W-:Y:S02]  /*2cd0*/  UIMAD UR10, UR39, UR5, URZ ;  /* 0x00000005270a72a4 */ /* 0x000fe4000f8e02ff */
[----:B------:R-:W-:Y:S02]  /*2ce0*/  USEL UR5, UR64, UR13, !UP2 ;  /* 0x0000000d40057287 */ /* 0x000fe4000d000000 */
[----:B------:R-:W-:Y:S02]  /*2cf0*/  UIMAD UR12, UR39, UR6, URZ ;  /* 0x00000006270c72a4 */ /* 0x000fe4000f8e02ff */
[----:B------:R-:W-:Y:S02]  /*2d00*/  UISETP.GE.AND UP0, UPT, UR4, UR10, UPT ;  /* 0x0000000a0400728c */ /* 0x000fe4000bf06270 */
[----:B------:R-:W-:Y:S02]  /*2d10*/  UIMAD.WIDE.U32 UR10, UR4, UR8, URZ ;  /* 0x00000008040a72a5 */ /* 0x000fe4000f8e00ff */
[----:B------:R-:W-:-:S02]  /*2d20*/  UISETP.GE.OR UP0, UPT, UR5, UR12, UP0 ;  /* 0x0000000c0500728c */ /* 0x000fc40008706670 */
        /* <DEDUP_REMOVED lines=19> */
.L_x_44:
[----:B------:R-:W2:Y:S02]  /*2e60*/  LDCU UR4, c[0x0][0xf30] ;  /* 0x0001e600ff0477ac */ /* 0x000ea40008000800 */
[----:B--2---:R-:W-:-:S09]  /*2e70*/  UISETP.NE.AND UP0, UPT, UR4, 0x1, UPT ;  /* 0x000000010400788c */ /* 0x004fd2000bf05270 */
[----:B------:R-:W-:Y:S05]  /*2e80*/  BRA.U UP0, `(.L_x_45) ;  /* 0x0000000100447547 */ /* 0x000fea000b800000 */
[----:B------:R-:W2:Y:S01]  /*2e90*/  LDCU.128 UR12, c[0x0][0xf10] ;  /* 0x0001e200ff0c77ac */ /* 0x000ea20008000c00 */
[----:B------:R-:W4:Y:S01]  /*2ea0*/  LDCU UR10, c[0x0][0xf0c] ;  /* 0x0001e180ff0a77ac */ /* 0x000f220008000800 */
[----:B------:R-:W1:Y:S01]  /*2eb0*/  LDCU UR6, c[0x0][0xf20] ;  /* 0x0001e400ff0677ac */ /* 0x000e620008000800 */
[----:B--2---:R-:W-:Y:S02]  /*2ec0*/  UIMAD.WIDE.U32 UR8, UR64, UR12, URZ ;  /* 0x0000000c400872a5 */ /* 0x004fe4000f8e00ff */
[----:B------:R-:W-:Y:S02]  /*2ed0*/  UIMAD.WIDE.U32 UR4, UR63, UR15, URZ ;  /* 0x0000000f3f0472a5 */ /* 0x000fe4000f8e00ff */
[----:B----4-:R-:W-:Y:S02]  /*2ee0*/  UISETP.NE.AND UP2, UPT, UR10, 0x1, UPT ;  /* 0x000000010a00788c */ /* 0x010fe4000bf45270 */
[----:B------:R-:W-:Y:S01]  /*2ef0*/  UISETP.NE.AND UP0, UPT, UR14, 0x1, UPT ;  /* 0x000000010e00788c */ /* 0x000fe2000bf05270 */
[----:B------:R-:W-:-:S02]  /*2f00*/  UMOV UR8, UR9 ;  /* 0x0000000900087c82 */ /* 0x000fc40008000000 */
[----:B------:R-:W-:Y:S01]  /*2f10*/  UMOV UR4, UR5 ;  /* 0x0000000500047c82 */ /* 0x000fe20008000000 */
[----:B------:R-:W-:Y:S02]  /*2f20*/  USHF.R.U32.HI UR13, URZ, UR13, UR8 ;  /* 0x0000000dff0d7299 */ /* 0x000fe40008011608 */
[----:B-1----:R-:W-:Y:S02]  /*2f30*/  USHF.R.U32.HI UR4, URZ, UR6, UR4 ;  /* 0x00000006ff047299 */ /* 0x002fe40008011604 */
[----:B------:R-:W-:Y:S02]  /*2f40*/  USEL UR5, UR64, UR13, !UP2 ;  /* 0x0000000d40057287 */ /* 0x000fe4000d000000 */
[----:B------:R-:W-:-:S04]  /*2f50*/  USEL UR4, UR63, UR4, !UP0 ;  /* 0x000000043f047287 */ /* 0x000fc8000c000000 */
[----:B------:R-:W-:Y:S02]  /*2f60*/  UIADD3 UR6, UPT, UPT, UR5, -UR4, URZ ;  /* 0x8000000405067290 */ /* 0x000fe4000fffe0ff */
[----:B------:R-:W-:Y:S02]  /*2f70*/  UIADD3 UR4, UPT, UPT, -UR5, UR4, URZ ;  /* 0x0000000405047290 */ /* 0x000fe4000fffe1ff */
[----:B------:R-:W-:Y:S02]  /*2f80*/  UIMAD UR63, UR6, UR14, UR63 ;  /* 0x0000000e063f72a4 */ /* 0x000fe4000f8e023f */
[----:B------:R-:W-:-:S12]  /*2f90*/  UIMAD UR64, UR4, UR10, UR64 ;  /* 0x0000000a044072a4 */ /* 0x000fd8000f8e0240 */
.L_x_45:
[----:B------:R-:W-:Y:S01]  /*2fa0*/  VIADD R11, R11, 0x1 ;  /* 0x000000010b0b7836 */ /* 0x000fe20000000000 */
[----:B------:R-:W-:Y:S02]  /*2fb0*/  R2UR UR5, R91 ;  /* 0x000000005b0572ca */ /* 0x000fe400000e0000 */
[----:B------:R-:W-:Y:S02]  /*2fc0*/  R2UR UR4, R90 ;  /* 0x000000005a0472ca */ /* 0x000fe400000e0000 */
[C---:B------:R-:W-:Y:S02]  /*2fd0*/  ISETP.NE.AND P0, PT, R11.reuse, 0x2, PT ;  /* 0x000000020b00780c */ /* 0x040fe40003f05270 */
[----:B------:R-:W-:Y:S02]  /*2fe0*/  PLOP3.LUT P2, PT, PT, PT, PT, 0x80, 0x8 ;  /* 0x000000000008781c */ /* 0x000fe40003f4f070 */
[----:B------:R-:W-:Y:S02]  /*2ff0*/  SEL R3, RZ, 0x1, P0 ;  /* 0x00000001ff037807 */ /* 0x000fe40000000000 */
[----:B------:R-:W-:-:S02]  /*3000*/  SEL R11, R11, RZ, P0 ;  /* 0x000000ff0b0b7207 */ /* 0x000fc40000000000 */
[----:B------:R-:W-:Y:S01]  /*3010*/  LOP3.LUT R10, R10, R3, RZ, 0x3c, !PT ;  /* 0x000000030a0a7212 */ /* 0x000fe200078e3cff */
[----:B------:R-:W-:Y:S02]  /*3020*/  UIADD3 UR25, UPT, UPT, UR64, UR5, URZ ;  /* 0x0000000540197290 */ /* 0x000fe4000fffe0ff */
[----:B------:R-:W-:Y:S01]  /*3030*/  UIADD3 UR28, UPT, UPT, UR63, UR4, URZ ;  /* 0x000000043f1c7290 */ /* 0x000fe2000fffe0ff */
[----:B------:R-:W-:Y:S11]  /*3040*/  BRA.U UP1, `(.L_x_46) ;  /* 0xffffffe901dc7547 */ /* 0x000ff6000b83ffff */
[----:B------:R-:W-:Y:S01]  /*3050*/  UIADD3 UR7, UPT, UPT, UR7, 0x20, URZ ;  /* 0x0000002007077890 */ /* 0x000fe2000fffe0ff */
[----:B------:R-:W-:-:S03]  /*3060*/  SHF.L.U32 R3, R12, 0x1f, RZ ;  /* 0x0000001f0c037819 */ /* 0x000fc600000006ff */
[----:B------:R-:W-:-:S09]  /*3070*/  ULEA UR4, UR22, UR7, 0x3 ;  /* 0x0000000716047291 */ /* 0x000fd2000f8e18ff */
[----:B------:R-:W2:Y:S02]  /*3080*/  SYNCS.PHASECHK.TRANS64.TRYWAIT P0, [UR4], R3 ;  /* 0x00000003ff0075a7 */ /* 0x000ea40008001104 */
[----:B--2---:R-:W-:Y:S05]  /*3090*/  @!P0 BRA `(.L_x_47) ;  /* 0x0000006400d08947 */ /* 0x004fea0003800000 */
.L_x_142:
[----:B------:R-:W-:-:S04]  /*30a0*/  UIADD3 UR4, UPT, UPT, UR22, 0x1, URZ ;  /* 0x0000000116047890 */ /* 0x000fc8000fffe0ff */
[----:B------:R-:W-:-:S04]  /*30b0*/  UISETP.NE.AND UP0, UPT, UR4, 0x4, UPT ;  /* 0x000000040400788c */ /* 0x000fc8000bf05270 */
[----:B------:R-:W-:Y:S02]  /*30c0*/  USEL UR6, URZ, 0x1, UP0 ;  /* 0x00000001ff067887 */ /* 0x000fe40008000000 */
[----:B------:R-:W-:-:S04]  /*30d0*/  USEL UR4, UR4, URZ, UP0 ;  /* 0x000000ff04047287 */ /* 0x000fc80008000000 */
[----:B------:R-:W-:Y:S01]  /*30e0*/  ULEA UR5, UR4, UR7, 0x3 ;  /* 0x0000000704057291 */ /* 0x000fe2000f8e18ff */
[----:B------:R-:W-:-:S04]  /*30f0*/  LOP3.LUT R2, R12, UR6, RZ, 0x3c, !PT ;  /* 0x000000060c027c12 */ /* 0x000fc8000f8e3cff */
[----:B-1----:R-:W-:-:S04]  /*3100*/  SHF.L.U32 R3, R2, 0x1f, RZ ;  /* 0x0000001f02037819 */ /* 0x002fc800000006ff */
[----:B------:R-:W1:Y:S02]  /*3110*/  SYNCS.PHASECHK.TRANS64.TRYWAIT P0, [UR5], R3 ;  /* 0x00000003ff0075a7 */ /* 0x000e640008001105 */
[----:B-1----:R-:W-:Y:S05]  /*3120*/  @!P0 BRA `(.L_x_48) ;  /* 0x0000006400c48947 */ /* 0x002fea0003800000 */
.L_x_144:
        /* <DEDUP_REMOVED lines=9> */
.L_x_146:
[----:B------:R-:W-:-:S04]  /*31c0*/  UIADD3 UR4, UPT, UPT, UR4, 0x1, URZ ;  /* 0x0000000104047890 */ /* 0x000fc8000fffe0ff */
[----:B------:R-:W-:-:S04]  /*31d0*/  UISETP.NE.AND UP0, UPT, UR4, 0x4, UPT ;  /* 0x000000040400788c */ /* 0x000fc8000bf05270 */
[----:B------:R-:W-:Y:S02]  /*31e0*/  USEL UR5, URZ, 0x1, UP0 ;  /* 0x00000001ff057887 */ /* 0x000fe40008000000 */
[----:B------:R-:W-:-:S04]  /*31f0*/  USEL UR4, UR4, URZ, UP0 ;  /* 0x000000ff04047287 */ /* 0x000fc80008000000 */
[----:B------:R-:W-:Y:S01]  /*3200*/  ULEA UR4, UR4, UR7, 0x3 ;  /* 0x0000000704047291 */ /* 0x000fe2000f8e18ff */
[----:B-1----:R-:W-:-:S04]  /*3210*/  LOP3.LUT R3, R2, UR5, RZ, 0x3c, !PT ;  /* 0x0000000502037c12 */ /* 0x002fc8000f8e3cff */
[----:B------:R-:W-:Y:S01]  /*3220*/  SHF.L.U32 R3, R3, 0x1f, RZ ;  /* 0x0000001f03037819 */ /* 0x000fe200000006ff */
[----:B------:R-:W-:-:S07]  /*3230*/  IMAD.U32 R0, RZ, RZ, UR4 ;  /* 0x00000004ff007e24 */ /* 0x000fce000f8e00ff */
.L_x_50:
[----:B-1----:R1:W2:Y:S02]  /*3240*/  SYNCS.PHASECHK.TRANS64.TRYWAIT P0, [R0+URZ], R3 ;  /* 0x00000003000075a7 */ /* 0x0022a400080011ff */
[----:B--2---:R-:W-:Y:S05]  /*3250*/  @!P0 NANOSLEEP.SYNCS 0x989680 ;  /* 0x009896800000895d */ /* 0x004fea0003900000 */
[----:B------:R-:W2:Y:S02]  /*3260*/  @!P0 SYNCS.PHASECHK.TRANS64 P0, [R0+URZ], R3 ;  /* 0x00000003000085a7 */ /* 0x000ea400080010ff */
[----:B--2---:R-:W-:Y:S05]  /*3270*/  @P0 EXIT ;  /* 0x000000000000094d */ /* 0x004fea0003800000 */
[----:B------:R-:W-:Y:S05]  /*3280*/  BRA `(.L_x_50) ;  /* 0xfffffffc00ec7947 */ /* 0x000fea000383ffff */
.L_x_22:
[----:B------:R-:W-:-:S13]  /*3290*/  R2UR UR4, R92 ;  /* 0x000000005c0472ca */ /* 0x000fda00000e0000 */
[----:B------:R-:W-:-:S04]  /*32a0*/  UISETP.NE.AND UP0, UPT, UR4, URZ, UPT ;  /* 0x000000ff0400728c */ /* 0x000fc8000bf05270 */
[----:B------:R-:W-:-:S09]  /*32b0*/  UISETP.NE.OR UP0, UPT, UR19, 0x1, UP0 ;  /* 0x000000011300788c */ /* 0x000fd20008705670 */
[----:B------:R-:W-:Y:S05]  /*32c0*/  BRA.U UP0, `(.L_x_51) ;  /* 0x0000000500507547 */ /* 0x000fea000b800000 */
[----:B------:R-:W-:Y:S01]  /*32d0*/  R2UR UR4, R92 ;  /* 0x000000005c0472ca */ /* 0x000fe200000e0000 */
[----:B------:R-:W-:Y:S01]  /*32e0*/  IMAD.MOV.U32 R12, RZ, RZ, 0x1 ;  /* 0x00000001ff0c7424 */ /* 0x000fe200078e00ff */
[----:B------:R-:W-:Y:S02]  /*32f0*/  ISETP.GE.U32.AND P2, PT, R5, 0x8, PT ;  /* 0x000000080500780c */ /* 0x000fe40003f46070 */
[----:B------:R-:W-:Y:S01]  /*3300*/  CS2R R6, SRZ ;  /* 0x0000000000067805 */ /* 0x000fe2000001ff00 */
[----:B------:R-:W-:Y:S01]  /*3310*/  IMAD.MOV.U32 R3, RZ, RZ, RZ ;  /* 0x000000ffff037224 */ /* 0x000fe200078e00ff */
[----:B------:R-:W-:Y:S01]  /*3320*/  UMOV UR6, 0x400 ;  /* 0x0000040000067882 */ /* 0x000fe20000000000 */
[----:B------:R-:W-:Y:S01]  /*3330*/  IMAD.MOV.U32 R4, RZ, RZ, RZ ;  /* 0x000000ffff047224 */ /* 0x000fe200078e00ff */
[----:B------:R-:W-:-:S05]  /*3340*/  UMOV UR5, URZ ;  /* 0x000000ff00057c82 */ /* 0x000fca0008000000 */
[----:B------:R-:W-:-:S12]  /*3350*/  ULEA UR6, UR4, UR6, 0x18 ;  /* 0x0000000604067291 */ /* 0x000fd8000f8ec0ff */
.L_x_55:
[----:B------:R-:W-:Y:S02]  /*3360*/  LEA R0, R3, UR6, 0x3 ;  /* 0x0000000603007c11 */ /* 0x000fe4000f8e18ff */
[----:B------:R-:W-:-:S03]  /*3370*/  SHF.L.U32 R9, R4, 0x1f, RZ ;  /* 0x0000001f04097819 */ /* 0x000fc600000006ff */
[----:B------:R-:W-:Y:S01]  /*3380*/  VIADD R8, R0, 0xd0 ;  /* 0x000000d000087836 */ /* 0x000fe20000000000 */
[----:B------:R-:W1:Y:S02]  /*3390*/  SYNCS.PHASECHK.TRANS64.TRYWAIT P0, [R0+URZ+0xc0], R9 ;  /* 0x0000c009000075a7 */ /* 0x000e6400080011ff */
[----:B-1----:R-:W-:Y:S05]  /*33a0*/  @!P0 BRA `(.L_x_52) ;  /* 0x0000006400548947 */ /* 0x002fea0003800000 */
.L_x_147:
[----:B------:R-:W-:Y:S01]  /*33b0*/  ULEA UR4, UR5, UR6, 0x3 ;  /* 0x0000000605047291 */ /* 0x000fe2000f8e18ff */
[----:B------:R-:W-:Y:S01]  /*33c0*/  PRMT R8, RZ, 0x654, R8 ;  /* 0x00000654ff087816 */ /* 0x000fe20000000008 */
[----:B-1----:R-:W-:Y:S01]  /*33d0*/  @!P2 IMAD.MOV.U32 R9, RZ, RZ, 0x10 ;  /* 0x00000010ff09a424 */ /* 0x002fe200078e00ff */
[----:B------:R-:W-:Y:S01]  /*33e0*/  SHF.L.U32 R11, R12, 0x1f, RZ ;  /* 0x0000001f0c0b7819 */ /* 0x000fe200000006ff */
[----:B------:R-:W-:Y:S01]  /*33f0*/  UIADD3 UR7, UPT, UPT, UR4, 0x80, URZ ;  /* 0x0000008004077890 */ /* 0x000fe2000fffe0ff */
[----:B------:R1:W-:Y:S05]  /*3400*/  SYNCS.ARRIVE.TRANS64.RED.A1T0 RZ, [R8+URZ], RZ ;  /* 0x000000ff08ff79a7 */ /* 0x0003ea00081004ff */
[----:B------:R-:W-:Y:S01]  /*3410*/  IMAD.U32 R0, RZ, RZ, UR7 ;  /* 0x00000007ff007e24 */ /* 0x000fe2000f8e00ff */
[----:B------:R-:W2:Y:S04]  /*3420*/  SYNCS.PHASECHK.TRANS64.TRYWAIT P0, [UR4+0x90], R11 ;  /* 0x0000900bff0075a7 */ /* 0x000ea80008001104 */
[----:B------:R-:W-:Y:S01]  /*3430*/  PRMT R13, R5, 0x654, R0 ;  /* 0x00000654050d7816 */ /* 0x000fe20000000000 */
[----:B-12---:R-:W-:Y:S06]  /*3440*/  @!P0 BRA `(.L_x_53) ;  /* 0x0000006400408947 */ /* 0x006fec0003800000 */
.L_x_149:
[----:B------:R-:W-:Y:S01]  /*3450*/  ULEA UR8, UR5, UR6, 0x4 ;  /* 0x0000000605087291 */ /* 0x000fe2000f8e20ff */
[----:B------:R-:W-:Y:S01]  /*3460*/  SEL R2, R13, R2, !P2 ;  /* 0x000000020d027207 */ /* 0x000fe20005000000 */
[----:B------:R-:W-:Y:S01]  /*3470*/  UIADD3 UR9, UPT, UPT, UR4, 0x80, URZ ;  /* 0x0000008004097890 */ /* 0x000fe2000fffe0ff */
[----:B-1----:R-:W-:Y:S01]  /*3480*/  LEA R0, R7, UR6, 0x3 ;  /* 0x0000000607007c11 */ /* 0x002fe2000f8e18ff */
[----:B------:R-:W-:Y:S01]  /*3490*/  UIADD3 UR8, UPT, UPT, UR8, 0xf0, URZ ;  /* 0x000000f008087890 */ /* 0x000fe2000fffe0ff */
[----:B------:R1:W-:Y:S01]  /*34a0*/  @!P2 SYNCS.ARRIVE.TRANS64.RED RZ, [R2+URZ], R9 ;  /* 0x0000000902ffa9a7 */ /* 0x0003e200080004ff */
[----:B------:R-:W-:Y:S01]  /*34b0*/  UIADD3 UR4, UPT, UPT, UR5, 0x1, URZ ;  /* 0x0000000105047890 */ /* 0x000fe2000fffe0ff */
[----:B------:R-:W-:-:S03]  /*34c0*/  VIADD R3, R3, 0x1 ;  /* 0x0000000103037836 */ /* 0x000fc60000000000 */
[----:B------:R-:W-:Y:S02]  /*34d0*/  UISETP.NE.AND UP0, UPT, UR4, 0x2, UPT ;  /* 0x000000020400788c */ /* 0x000fe4000bf05270 */
[----:B------:R-:W-:Y:S01]  /*34e0*/  ISETP.NE.AND P0, PT, R3, 0x2, PT ;  /* 0x000000020300780c */ /* 0x000fe20003f05270 */
[----:B------:R-:W-:Y:S06]  /*34f0*/  UGETNEXTWORKID.BROADCAST [UR8], [UR9] ;  /* 0x00000000080073ca */ /* 0x000fec0008000100 */
[----:B------:R-:W-:Y:S02]  /*3500*/  USEL UR7, URZ, 0x1, UP0 ;  /* 0x00000001ff077887 */ /* 0x000fe40008000000 */
[----:B------:R-:W-:-:S04]  /*3510*/  USEL UR5, UR4, URZ, UP0 ;  /* 0x000000ff04057287 */ /* 0x000fc80008000000 */
[----:B------:R-:W-:Y:S02]  /*3520*/  LOP3.LUT R12, R12, UR7, RZ, 0x3c, !PT ;  /* 0x000000070c0c7c12 */ /* 0x000fe4000f8e3cff */
[----:B-1----:R-:W-:-:S04]  /*3530*/  SHF.L.U32 R9, R6, 0x1f, RZ ;  /* 0x0000001f06097819 */ /* 0x002fc800000006ff */
[----:B------:R-:W1:Y:S02]  /*3540*/  SYNCS.PHASECHK.TRANS64.TRYWAIT P1, [R0+URZ+0x80], R9 ;  /* 0x00008009000075a7 */ /* 0x000e6400080211ff */
[----:B-1----:R-:W-:Y:S05]  /*3550*/  @!P1 BRA `(.L_x_54) ;  /* 0x0000006400149947 */ /* 0x002fea0003800000 */
.L_x_150:
[C---:B------:R-:W-:Y:S01]  /*3560*/  LEA R8, R7.reuse, UR6, 0x4 ;  /* 0x0000000607087c11 */ /* 0x040fe2000f8e20ff */
[----:B------:R-:W-:Y:S01]  /*3570*/  VIADD R7, R7, 0x1 ;  /* 0x0000000107077836 */ /* 0x000fe20000000000 */
[----:B------:R-:W-:Y:S01]  /*3580*/  SEL R3, R3, RZ, P0 ;  /* 0x000000ff03037207 */ /* 0x000fe20000000000 */
[----:B-1----:R-:W-:-:S03]  /*3590*/  VIADD R0, R0, 0x90 ;  /* 0x0000009000007836 */ /* 0x002fc60000000000 */
[----:B------:R-:W1:Y:S01]  /*35a0*/  LDS.128 R8, [R8+0xf0] ;  /* 0x0000f00008087984 */ /* 0x000e620000000c00 */
[C---:B------:R-:W-:Y:S02]  /*35b0*/  ISETP.NE.AND P1, PT, R7.reuse, 0x2, PT ;  /* 0x000000020700780c */ /* 0x040fe40003f25270 */
[----:B------:R-:W-:Y:S01]  /*35c0*/  PRMT R0, RZ, 0x654, R0 ;  /* 0x00000654ff007816 */ /* 0x000fe20000000000 */
[----:B------:R-:W-:Y:S01]  /*35d0*/  @!PT LDS RZ, [RZ] ;  /* 0x00000000fffff984 */ /* 0x000fe20000000800 */
[----:B------:R-:W-:Y:S01]  /*35e0*/  @!PT LDS RZ, [RZ] ;  /* 0x00000000fffff984 */ /* 0x000fe20000000800 */
[----:B------:R-:W-:Y:S01]  /*35f0*/  @!PT LDS RZ, [RZ] ;  /* 0x00000000fffff984 */ /* 0x000fe20000000800 */
[----:B------:R-:W-:Y:S01]  /*3600*/  @!PT LDS RZ, [RZ] ;  /* 0x00000000fffff984 */ /* 0x000fe20000000800 */
[----:B------:R2:W-:Y:S06]  /*3610*/  MEMBAR.ALL.CTA ;  /* 0x0000000000007992 */ /* 0x0005ec0000008000 */
[----:B--2---:R-:W2:Y:S01]  /*3620*/  FENCE.VIEW.ASYNC.S ;  /* 0x00000000000073c6 */ /* 0x004ea20000000000 */
[----:B------:R-:W-:Y:S01]  /*3630*/  SEL R7, R7, RZ, P1 ;  /* 0x000000ff07077207 */ /* 0x000fe20000800000 */
[----:B--2---:R2:W-:Y:S01]  /*3640*/  SYNCS.ARRIVE.TRANS64.RED.A1T0 RZ, [R0+URZ], RZ ;  /* 0x000000ff00ff79a7 */ /* 0x0045e200081004ff */
[----:B-1----:R-:W-:-:S02]  /*3650*/  LOP3.LUT P3, RZ, R10, 0x1, RZ, 0xc0, !PT ;  /* 0x000000010aff7812 */ /* 0x002fc4000786c0ff */
[----:B------:R-:W-:Y:S02]  /*3660*/  SEL R9, RZ, 0x1, P0 ;  /* 0x00000001ff097807 */ /* 0x000fe40000000000 */
[----:B------:R-:W-:Y:S02]  /*3670*/  SEL R11, RZ, 0x1, P1 ;  /* 0x00000001ff0b7807 */ /* 0x000fe40000800000 */
[----:B------:R-:W-:Y:S02]  /*3680*/  LOP3.LUT R4, R4, R9, RZ, 0x3c, !PT ;  /* 0x0000000904047212 */ /* 0x000fe400078e3cff */
[----:B------:R-:W-:-:S05]  /*3690*/  LOP3.LUT R6, R6, R11, RZ, 0x3c, !PT ;  /* 0x0000000b06067212 */ /* 0x000fca00078e3cff */
[----:B--2---:R-:W-:Y:S05]  /*36a0*/  @P3 BRA `(.L_x_55) ;  /* 0xfffffffc002c3947 */ /* 0x004fea000383ffff */
[----:B------:R-:W-:Y:S01]  /*36b0*/  ULEA UR4, UR5, UR6, 0x3 ;  /* 0x0000000605047291 */ /* 0x000fe2000f8e18ff */
[----:B------:R-:W-:-:S08]  /*36c0*/  SHF.L.U32 R3, R12, 0x1f, RZ ;  /* 0x0000001f0c037819 */ /* 0x000fd000000006ff */
[----:B------:R-:W1:Y:S02]  /*36d0*/  SYNCS.PHASECHK.TRANS64 P0, [UR4+0x90], R3 ;  /* 0x00009003ff0075a7 */ /* 0x000e640008001004 */
[----:B-1----:R-:W-:Y:S05]  /*36e0*/  @P0 BRA `(.L_x_56) ;  /* 0x0000000000080947 */ /* 0x002fea0003800000 */
[----:B------:R-:W1:Y:S02]  /*36f0*/  SYNCS.PHASECHK.TRANS64.TRYWAIT P0, [UR4+0x90], R3 ;  /* 0x00009003ff0075a7 */ /* 0x000e640008001104 */
[----:B-1----:R-:W-:Y:S05]  /*3700*/  @!P0 BRA `(.L_x_57) ;  /* 0x0000006000bc8947 */ /* 0x002fea0003800000 */
.L_x_56:
[----:B------:R-:W-:-:S04]  /*3710*/  UIADD3 UR7, UPT, UPT, UR5, 0x1, URZ ;  /* 0x0000000105077890 */ /* 0x000fc8000fffe0ff */
[----:B------:R-:W-:-:S04]  /*3720*/  UISETP.NE.AND UP0, UPT, UR7, 0x2, UPT ;  /* 0x000000020700788c */ /* 0x000fc8000bf05270 */
[----:B------:R-:W-:Y:S02]  /*3730*/  USEL UR8, URZ, 0x1, UP0 ;  /* 0x00000001ff087887 */ /* 0x000fe40008000000 */
[----:B------:R-:W-:-:S04]  /*3740*/  USEL UR7, UR7, URZ, UP0 ;  /* 0x000000ff07077287 */ /* 0x000fc80008000000 */
[----:B------:R-:W-:Y:S01]  /*3750*/  ULEA UR7, UR7, UR6, 0x3 ;  /* 0x0000000607077291 */ /* 0x000fe2000f8e18ff */
[----:B-1----:R-:W-:-:S04]  /*3760*/  LOP3.LUT R3, R12, UR8, RZ, 0x3c, !PT ;  /* 0x000000080c037c12 */ /* 0x002fc8000f8e3cff */
[----:B------:R-:W-:-:S04]  /*3770*/  SHF.L.U32 R0, R3, 0x1f, RZ ;  /* 0x0000001f03007819 */ /* 0x000fc800000006ff */
[----:B------:R-:W1:Y:S02]  /*3780*/  SYNCS.PHASECHK.TRANS64 P0, [UR7+0x90], R0 ;  /* 0x00009000ff0075a7 */ /* 0x000e640008001007 */
[----:B-1----:R-:W-:Y:S05]  /*3790*/  @P0 EXIT ;  /* 0x000000000000094d */ /* 0x002fea0003800000 */
[----:B------:R-:W-:Y:S02]  /*37a0*/  SHF.L.U32 R3, R3, 0x1f, RZ ;  /* 0x0000001f03037819 */ /* 0x000fe400000006ff */
[----:B------:R-:W-:-:S07]  /*37b0*/  MOV R0, UR7 ;  /* 0x0000000700007c02 */ /* 0x000fce0008000f00 */
.L_x_58:
[----:B-1----:R1:W2:Y:S02]  /*37c0*/  SYNCS.PHASECHK.TRANS64.TRYWAIT P0, [R0+URZ+0x90], R3 ;  /* 0x00009003000075a7 */ /* 0x0022a400080011ff */
[----:B--2---:R-:W-:Y:S05]  /*37d0*/  @!P0 NANOSLEEP.SYNCS 0x989680 ;  /* 0x009896800000895d */ /* 0x004fea0003900000 */
[----:B------:R-:W2:Y:S02]  /*37e0*/  @!P0 SYNCS.PHASECHK.TRANS64 P0, [R0+URZ+0x90], R3 ;  /* 0x00009003000085a7 */ /* 0x000ea400080010ff */
[----:B--2---:R-:W-:Y:S05]  /*37f0*/  @P0 EXIT ;  /* 0x000000000000094d */ /* 0x004fea0003800000 */
[----:B------:R-:W-:Y:S05]  /*3800*/  BRA `(.L_x_58) ;  /* 0xfffffffc00ec7947 */ /* 0x000fea000383ffff */
.L_x_51:
[----:B------:R-:W-:Y:S05]  /*3810*/  BRA.U UP5, `(.L_x_59) ;  /* 0x00000021050c7547 */ /* 0x000fea000b800000 */
[----:B------:R-:W-:Y:S01]  /*3820*/  R2UR UR4, R92 ;  /* 0x000000005c0472ca */ /* 0x000fe200000e0000 */
[----:B------:R-:W-:Y:S01]  /*3830*/  UMOV UR5, 0x40 ;  /* 0x0000004000057882 */ /* 0x000fe20000000000 */
[----:B------:R-:W-:Y:S01]  /*3840*/  NOP ;  /* 0x0000000000007918 */ /* 0x000fe20000000000 */
[----:B------:R-:W-:-:S10]  /*3850*/  UMOV UR6, 0x400 ;  /* 0x0000040000067882 */ /* 0x000fd40000000000 */
[----:B------:R-:W-:Y:S02]  /*3860*/  ULEA UR5, UR4, UR5, 0x18 ;  /* 0x0000000504057291 */ /* 0x000fe4000f8ec0ff */
[----:B------:R-:W-:-:S07]  /*3870*/  ULEA UR6, UR4, UR6, 0x18 ;  /* 0x0000000604067291 */ /* 0x000fce000f8ec0ff */
[----:B------:R-:W1:Y:S02]  /*3880*/  LDS.U8 R5, [UR5+0x1c] ;  /* 0x00001c05ff057984 */ /* 0x000e640008000000 */
[----:B-1----:R-:W-:-:S13]  /*3890*/  ISETP.NE.AND P0, PT, R5, RZ, PT ;  /* 0x000000ff0500720c */ /* 0x002fda0003f05270 */
[----:B------:R-:W-:Y:S05]  /*38a0*/  @P0 BRA `(.L_x_60) ;  /* 0x0000000400180947 */ /* 0x000fea0003800000 */
[----:B------:R-:W-:Y:S01]  /*38b0*/  R2UR UR4, R2 ;  /* 0x00000000020472ca */ /* 0x000fe200000e0000 */
[----:B------:R-:W-:-:S12]  /*38c0*/  UIADD3 UR7, UPT, UPT, UR5, 0x8, URZ ;  /* 0x0000000805077890 */ /* 0x000fd8000fffe0ff */
[----:B------:R-:W-:-:S09]  /*38d0*/  UISETP.NE.U32.AND UP1, UPT, UR4, 0x1, UPT ;  /* 0x000000010400788c */ /* 0x000fd2000bf25070 */
[----:B------:R-:W-:Y:S05]  /*38e0*/  BRA.U !UP1, `(.L_x_61) ;  /* 0x0000000109a47547 */ /* 0x000fea000b800000 */
[----:B------:R-:W-:Y:S01]  /*38f0*/  ELECT P0, URZ, PT ;  /* 0x0000000000ff782f */ /* 0x000fe20003800000 */
[----:B------:R-:W-:-:S12]  /*3900*/  BSSY B0, `(.L_x_61) ;  /* 0x0000027000007945 */ /* 0x000fd80003800000 */
[----:B------:R-:W-:Y:S05]  /*3910*/  @!P0 BRA `(.L_x_62) ;  /* 0x0000000000948947 */ /* 0x000fea0003800000 */
[----:B------:R-:W-:-:S05]  /*3920*/  UMOV UR4, 0x10 ;  /* 0x0000001000047882 */ /* 0x000fca0000000000 */
[----:B------:R-:W-:Y:S04]  /*3930*/  DEPBAR.LE SB1, 0x36 ;  /* 0x00009d800000791a */ /* 0x000fe80000000000 */
[----:B------:R-:W1:Y:S02]  /*3940*/  UTCATOMSWS.2CTA.FIND_AND_SET.ALIGN UP0, UR4, UR4 ;  /* 0x00000004000475e3 */ /* 0x000e640008200800 */
[----:B-1----:R-:W-:Y:S01]  /*3950*/  MOV R12, UR4 ;  /* 0x00000004000c7c02 */ /* 0x002fe20008000f00 */
[----:B------:R-:W-:Y:S06]  /*3960*/  BRA.U UP0, `(.L_x_63) ;  /* 0x0000000100187547 */ /* 0x000fec000b800000 */
.L_x_64:
[----:B------:R-:W-:Y:S05]  /*3970*/  NANOSLEEP 0x64 ;  /* 0x000000640000795d */ /* 0x000fea0003800000 */
[----:B------:R-:W-:-:S05]  /*3980*/  UMOV UR4, 0x10 ;  /* 0x0000001000047882 */ /* 0x000fca0000000000 */
[----:B------:R-:W-:Y:S04]  /*3990*/  DEPBAR.LE SB1, 0x36 ;  /* 0x00009d800000791a */ /* 0x000fe80000000000 */
[----:B------:R-:W1:Y:S02]  /*39a0*/  UTCATOMSWS.2CTA.FIND_AND_SET.ALIGN UP0, UR4, UR4 ;  /* 0x00000004000475e3 */ /* 0x000e640008200800 */
[----:B-1----:R-:W-:Y:S01]  /*39b0*/  MOV R12, UR4 ;  /* 0x00000004000c7c02 */ /* 0x002fe20008000f00 */
[----:B------:R-:W-:Y:S05]  /*39c0*/  BRA.U !UP0, `(.L_x_64) ;  /* 0xfffffffd08e87547 */ /* 0x000fea000b83ffff */
.L_x_63:
[----:B------:R-:W1:Y:S01]  /*39d0*/  LDS R8, [UR5+0x10] ;  /* 0x00001005ff087984 */ /* 0x000e620008000800 */
[----:B------:R-:W-:Y:S01]  /*39e0*/  R2UR UR4, R0 ;  /* 0x00000000000472ca */ /* 0x000fe200000e0000 */
[----:B------:R-:W-:-:S04]  /*39f0*/  IMAD.U32 R5, RZ, RZ, UR6 ;  /* 0x00000006ff057e24 */ /* 0x000fc8000f8e00ff */
[----:B------:R-:W-:-:S08]  /*3a00*/  VIADD R5, R5, 0x110 ;  /* 0x0000011005057836 */ /* 0x000fd00000000000 */
[----:B------:R-:W-:Y:S02]  /*3a10*/  MOV R6, UR4 ;  /* 0x0000000400067c02 */ /* 0x000fe40008000f00 */
[----:B-1----:R-:W-:-:S04]  /*3a20*/  SHF.L.U32 R8, R8, 0x1f, RZ ;  /* 0x0000001f08087819 */ /* 0x002fc800000006ff */
[----:B------:R-:W1:Y:S02]  /*3a30*/  SYNCS.PHASECHK.TRANS64.TRYWAIT P0, [UR5+0x8], R8 ;  /* 0x00000808ff0075a7 */ /* 0x000e640008001105 */
[----:B-1----:R-:W-:Y:S05]  /*3a40*/  @P0 BRA `(.L_x_65) ;  /* 0x0000000000080947 */ /* 0x002fea0003800000 */
[----:B------:R-:W1:Y:S02]  /*3a50*/  SYNCS.PHASECHK.TRANS64.TRYWAIT P0, [UR5+0x8], R8 ;  /* 0x00000808ff0075a7 */ /* 0x000e640008001105 */
[----:B-1----:R-:W-:Y:S05]  /*3a60*/  @!P0 BRA `(.L_x_66) ;  /* 0x0000005c00fc8947 */ /* 0x002fea0003800000 */
.L_x_65:
[----:B------:R-:W-:Y:S01]  /*3a70*/  R2UR UR4, R0 ;  /* 0x00000000000472ca */ /* 0x000fe200000e0000 */
[----:B------:R-:W-:Y:S01]  /*3a80*/  IMAD.MOV.U32 R9, RZ, RZ, 0xffff ;  /* 0x0000ffffff097424 */ /* 0x000fe200078e00ff */
[----:B------:R-:W-:Y:S01]  /*3a90*/  PRMT R6, R6, 0x654, R5 ;  /* 0x0000065406067816 */ /* 0x000fe20000000005 */
[----:B------:R-:W-:Y:S02]  /*3aa0*/  HFMA2 R5, -RZ, RZ, 0, 5.9604644775390625e-08 ;  /* 0x00000001ff057431 */ /* 0x000fe400000001ff */
[----:B-1----:R-:W-:Y:S02]  /*3ab0*/  IMAD.MOV.U32 R8, RZ, RZ, 0x4 ;  /* 0x00000004ff087424 */ /* 0x002fe400078e00ff */
[----:B------:R-:W-:Y:S01]  /*3ac0*/  IMAD.SHL.U32 R11, R12, 0x20, RZ ;  /* 0x000000200c0b7824 */ /* 0x000fe200078e00ff */
[----:B------:R-:W-:-:S05]  /*3ad0*/  SHF.L.U32 R10, R9, R12, RZ ;  /* 0x0000000c090a7219 */ /* 0x000fca00000006ff */
[----:B------:R-:W-:Y:S01]  /*3ae0*/  UPRMT UR4, UR4, 0x654, UR7 ;  /* 0x0000065404047896 */ /* 0x000fe20008000007 */
[----:B------:R-:W-:-:S05]  /*3af0*/  SHF.L.U32 R9, R5, R12, RZ ;  /* 0x0000000c05097219 */ /* 0x000fca00000006ff */
[----:B------:R-:W-:-:S03]  /*3b00*/  MOV R7, UR4 ;  /* 0x0000000400077c02 */ /* 0x000fc60008000f00 */
[----:B------:R1:W-:Y:S01]  /*3b10*/  SYNCS.ARRIVE.TRANS64.RED RZ, [UR4], R8 ;  /* 0x00000008ffff79a7 */ /* 0x0003e20008000404 */
[----:B------:R1:W-:Y:S04]  /*3b20*/  STS [UR6+0x110], R11 ;  /* 0x0001100bff007988 */ /* 0x0003e80008000806 */
[----:B------:R1:W-:Y:S04]  /*3b30*/  STAS [R6.64], R12 ;  /* 0x0000000c06007dbd */ /* 0x0003e8000c0008ff */
[----:B------:R1:W-:Y:S04]  /*3b40*/  ATOMS.OR RZ, [UR5+0x14], R10 ;  /* 0x0000140affff798c */ /* 0x0003e8000b000005 */
[----:B------:R1:W-:Y:S04]  /*3b50*/  ATOMS.OR RZ, [UR5+0x18], R9 ;  /* 0x00001809ffff798c */ /* 0x0003e8000b000005 */
[----:B------:R1:W-:Y:S02]  /*3b60*/  ATOMS.XOR RZ, [UR5+0x10], R5 ;  /* 0x00001005ffff798c */ /* 0x0003e4000b800005 */
.L_x_62:
[----:B------:R-:W-:Y:S05]  /*3b70*/  BSYNC B0 ;  /* 0x0000000000007941 */ /* 0x000fea0003800000 */
.L_x_61:
[----:B------:R-:W-:Y:S05]  /*3b80*/  BRA.U UP1, `(.L_x_67) ;  /* 0x0000000101707547 */ /* 0x000fea000b800000 */
[----:B------:R-:W-:-:S03]  /*3b90*/  UMOV UR4, 0xffffffff ;  /* 0xffffffff00047882 */ /* 0x000fc60000000000 */
[----:B------:R-:W-:Y:S05]  /*3ba0*/  BRA.DIV UR4, `(.L_x_68) ;  /* 0x0000005e04c47947 */ /* 0x000fea000b800000 */
[----:B------:R-:W-:-:S13]  /*3bb0*/  ELECT P0, URZ, PT ;  /* 0x0000000000ff782f */ /* 0x000fda0003800000 */
.L_x_154:
[----:B------:R-:W-:Y:S05]  /*3bc0*/  @!P0 BRA `(.L_x_67) ;  /* 0x0000000000608947 */ /* 0x000fea0003800000 */
[----:B-1----:R-:W1:Y:S02]  /*3bd0*/  LDS R6, [UR5+0x10] ;  /* 0x00001005ff067984 */ /* 0x002e640008000800 */
[----:B-1----:R-:W-:-:S04]  /*3be0*/  SHF.L.U32 R6, R6, 0x1f, RZ ;  /* 0x0000001f06067819 */ /* 0x002fc800000006ff */
[----:B------:R-:W1:Y:S02]  /*3bf0*/  SYNCS.PHASECHK.TRANS64.TRYWAIT P0, [UR5+0x8], R6 ;  /* 0x00000806ff0075a7 */ /* 0x000e640008001105 */
[----:B-1----:R-:W-:Y:S05]  /*3c00*/  @P0 BRA `(.L_x_69) ;  /* 0x0000000000080947 */ /* 0x002fea0003800000 */
[----:B------:R-:W1:Y:S02]  /*3c10*/  SYNCS.PHASECHK.TRANS64.TRYWAIT P0, [UR5+0x8], R6 ;  /* 0x00000806ff0075a7 */ /* 0x000e640008001105 */
[----:B-1----:R-:W-:Y:S05]  /*3c20*/  @!P0 BRA `(.L_x_70) ;  /* 0x0000005c00c88947 */ /* 0x002fea0003800000 */
.L_x_69:
[----:B------:R-:W2:Y:S01]  /*3c30*/  LDS R8, [UR6+0x110] ;  /* 0x00011006ff087984 */ /* 0x000ea20008000800 */
[----:B------:R-:W-:Y:S01]  /*3c40*/  R2UR UR4, R0 ;  /* 0x00000000000472ca */ /* 0x000fe200000e0000 */
[----:B-1----:R-:W-:Y:S02]  /*3c50*/  IMAD.MOV.U32 R6, RZ, RZ, 0xffff ;  /* 0x0000ffffff067424 */ /* 0x002fe400078e00ff */
[----:B------:R-:W-:-:S10]  /*3c60*/  IMAD.MOV.U32 R5, RZ, RZ, 0x1 ;  /* 0x00000001ff057424 */ /* 0x000fd400078e00ff */
[----:B------:R-:W-:Y:S01]  /*3c70*/  UPRMT UR4, UR4, 0x654, UR7 ;  /* 0x0000065404047896 */ /* 0x000fe20008000007 */
[----:B--2---:R-:W-:Y:S01]  /*3c80*/  IMAD.SHL.U32 R7, R8, 0x20, RZ ;  /* 0x0000002008077824 */ /* 0x004fe200078e00ff */
[-C--:B------:R-:W-:Y:S02]  /*3c90*/  SHF.L.U32 R6, R6, R8.reuse, RZ ;  /* 0x0000000806067219 */ /* 0x080fe400000006ff */
[----:B------:R-:W-:Y:S02]  /*3ca0*/  SHF.L.U32 R8, R5, R8, RZ ;  /* 0x0000000805087219 */ /* 0x000fe400000006ff */
[----:B------:R2:W-:Y:S04]  /*3cb0*/  STS [UR6+0x110], R7 ;  /* 0x00011007ff007988 */ /* 0x0005e80008000806 */
[----:B------:R2:W-:Y:S04]  /*3cc0*/  ATOMS.OR RZ, [UR5+0x14], R6 ;  /* 0x00001406ffff798c */ /* 0x0005e8000b000005 */
[----:B------:R2:W-:Y:S01]  /*3cd0*/  ATOMS.OR RZ, [UR5+0x18], R8 ;  /* 0x00001808ffff798c */ /* 0x0005e2000b000005 */
[----:B------:R-:W-:Y:S03]  /*3ce0*/  SYNCS.ARRIVE.TRANS64.RED.A1T0 RZ, [UR4], RZ ;  /* 0x000000ffffff79a7 */ /* 0x000fe60008100404 */
[----:B------:R2:W-:Y:S01]  /*3cf0*/  ATOMS.XOR RZ, [UR5+0x10], R5 ;  /* 0x00001005ffff798c */ /* 0x0005e2000b800005 */
[----:B------:R-:W-:Y:S05]  /*3d00*/  BRA `(.L_x_67) ;  /* 0x0000000000107947 */ /* 0x000fea0003800000 */
.L_x_60:
[----:B------:R-:W-:Y:S02]  /*3d10*/  MOV R5, 0xffffffff ;  /* 0xffffffff00057802 */ /* 0x000fe40000000f00 */
[----:B------:R-:W-:-:S03]  /*3d20*/  MOV R6, 0x3d50 ;  /* 0x00003d5000067802 */ /* 0x000fc60000000f00 */
[----:B------:R1:W-:Y:S04]  /*3d30*/  STS [UR6+0x110], R5 ;  /* 0x00011005ff007988 */ /* 0x0003e80008000806 */
[----:B-1---5:R-:W-:Y:S05]  /*3d40*/  CALL.REL.NOINC `($__internal_1_$__cuda_sm10x_tcgen05_guardrail_trap_phase_invalid_during_alloc) ;  /* 0x0000006000f47944 */ /* 0x022fea0003c00000 */
.L_x_67:
[----:B------:R-:W-:Y:S05]  /*3d50*/  WARPSYNC.ALL ;  /* 0x0000000000007948 */ /* 0x000fea0003800000 */
[----:B------:R-:W3:Y:S01]  /*3d60*/  S2UR UR29, SR_CgaCtaId ;  /* 0x00000000001d79c3 */ /* 0x000ee20000008800 */
[----:B------:R-:W-:Y:S01]  /*3d70*/  UMOV UR4, 0x400 ;  /* 0x0000040000047882 */ /* 0x000fe20000000000 */
[----:B------:R-:W-:-:S06]  /*3d80*/  NOP ;  /* 0x0000000000007918 */ /* 0x000fcc0000000000 */
[----:B------:R-:W-:Y:S06]  /*3d90*/  BAR.ARV 0x6, 0xa0 ;  /* 0x0182800000007b1d */ /* 0x000fec0000002000 */
[----:B------:R-:W4:Y:S01]  /*3da0*/  LDCU UR11, c[0x0][0x38c] ;  /* 0x00007180ff0b77ac */ /* 0x000f220008000800 */
[----:B------:R-:W-:Y:S01]  /*3db0*/  LOP3.LUT R4, R4, 0xffff, RZ, 0xc0, !PT ;  /* 0x0000ffff04047812 */ /* 0x000fe200078ec0ff */
[----:B-1----:R-:W-:Y:S01]  /*3dc0*/  HFMA2 R12, -RZ, RZ, 0, 5.9604644775390625e-08 ;  /* 0x00000001ff0c7431 */ /* 0x002fe200000001ff */
[----:B------:R-:W-:Y:S02]  /*3dd0*/  LOP3.LUT R3, R3, 0xffff, RZ, 0xc0, !PT ;  /* 0x0000ffff03037812 */ /* 0x000fe400078ec0ff */
[----:B------:R-:W-:-:S02]  /*3de0*/  CS2R R10, SRZ ;  /* 0x00000000000a7805 */ /* 0x000fc4000001ff00 */
[----:B------:R-:W-:Y:S01]  /*3df0*/  R2UR UR12, R2 ;  /* 0x00000000020c72ca */ /* 0x000fe200000e0000 */
[----:B------:R-:W-:Y:S01]  /*3e00*/  IMAD.MOV.U32 R9, RZ, RZ, RZ ;  /* 0x000000ffff097224 */ /* 0x000fe200078e00ff */
[----:B------:R-:W-:Y:S01]  /*3e10*/  R2UR UR64, R4 ;  /* 0x00000000044072ca */ /* 0x000fe200000e0000 */
[----:B------:R-:W1:Y:S01]  /*3e20*/  LDCU UR74, c[0x0][0x370] ;  /* 0x00006e00ff4a77ac */ /* 0x000e620008000800 */
[----:B------:R-:W-:Y:S01]  /*3e30*/  R2UR UR76, R3 ;  /* 0x00000000034c72ca */ /* 0x000fe200000e0000 */
[----:B---3--:R-:W-:Y:S01]  /*3e40*/  ULEA UR29, UR29, UR4, 0x18 ;  /* 0x000000041d1d7291 */ /* 0x008fe2000f8ec0ff */
[----:B------:R-:W-:Y:S01]  /*3e50*/  UMOV UR72, URZ ;  /* 0x000000ff00487c82 */ /* 0x000fe20008000000 */
[----:B------:R-:W-:Y:S02]  /*3e60*/  UISETP.GE.AND UP5, UPT, UR39, 0x1, UPT ;  /* 0x000000012700788c */ /* 0x000fe4000bfa6270 */
[----:B------:R-:W-:Y:S02]  /*3e70*/  UIADD3 UR6, UPT, UPT, UR29, 0x6400, URZ ;  /* 0x000064001d067890 */ /* 0x000fe4000fffe0ff */
[----:B----4-:R-:W-:-:S03]  /*3e80*/  UIADD3 UR11, UPT, UPT, UR11, 0xff, URZ ;  /* 0x000000ff0b0b7890 */ /* 0x010fc6000fffe0ff */
[----:B--2---:R-:W2:Y:S01]  /*3e90*/  LDS R5, [UR29+0x110] ;  /* 0x0001101dff057984 */ /* 0x004ea20008000800 */
[----:B------:R-:W-:Y:S02]  /*3ea0*/  UIADD3 UR4, UPT, UPT, UR29, 0x2e400, URZ ;  /* 0x0002e4001d047890 */ /* 0x000fe4000fffe0ff */
[----:B------:R-:W-:Y:S02]  /*3eb0*/  USHF.R.S32.HI UR9, URZ, 0x1f, UR11 ;  /* 0x0000001fff097899 */ /* 0x000fe4000801140b */
[----:B------:R-:W-:Y:S02]  /*3ec0*/  USHF.R.U32.HI UR10, URZ, 0x4, UR6 ;  /* 0x00000004ff0a7899 */ /* 0x000fe40008011606 */
[----:B------:R-:W-:Y:S02]  /*3ed0*/  UIADD3 UR5, UPT, UPT, UR29, 0x26400, URZ ;  /* 0x000264001d057890 */ /* 0x000fe4000fffe0ff */
[----:B------:R-:W-:Y:S02]  /*3ee0*/  USHF.R.U32.HI UR6, URZ, 0x4, UR4 ;  /* 0x00000004ff067899 */ /* 0x000fe40008011604 */
[----:B------:R-:W-:-:S02]  /*3ef0*/  UIADD3 UR7, UPT, UPT, UR29, 0x2f400, URZ ;  /* 0x0002f4001d077890 */ /* 0x000fc4000fffe0ff */
[----:B------:R-:W-:Y:S02]  /*3f00*/  ULEA.HI UR4, UR9, UR11, URZ, 0x8 ;  /* 0x0000000b09047291 */ /* 0x000fe4000f8f40ff */
[----:B------:R-:W-:Y:S02]  /*3f10*/  USHF.R.U32.HI UR8, URZ, 0x4, UR5 ;  /* 0x00000004ff087899 */ /* 0x000fe40008011605 */
[----:B------:R-:W-:Y:S02]  /*3f20*/  USHF.R.U32.HI UR5, URZ, 0x4, UR7 ;  /* 0x00000004ff057899 */ /* 0x000fe40008011607 */
[----:B------:R-:W-:Y:S02]  /*3f30*/  USHF.R.S32.HI UR75, URZ, 0x8, UR4 ;  /* 0x00000008ff4b7899 */ /* 0x000fe40008011404 */
[----:B------:R-:W-:Y:S02]  /*3f40*/  ULOP3.LUT UR6, UR6, 0x3fff, URZ, 0xc0, !UPT ;  /* 0x00003fff06067892 */ /* 0x000fe4000f8ec0ff */
[----:B------:R-:W-:-:S02]  /*3f50*/  ULOP3.LUT UR5, UR5, 0x3fff, URZ, 0xc0, !UPT ;  /* 0x00003fff05057892 */ /* 0x000fc4000f8ec0ff */
[----:B------:R-:W-:Y:S02]  /*3f60*/  UISETP.LT.AND UP0, UPT, UR75, 0x1, UPT ;  /* 0x000000014b00788c */ /* 0x000fe4000bf01270 */
[----:B------:R-:W-:Y:S02]  /*3f70*/  ULOP3.LUT UR67, UR6, 0x10000, URZ, 0xfc, !UPT ;  /* 0x0001000006437892 */ /* 0x000fe4000f8efcff */
[----:B------:R-:W-:Y:S02]  /*3f80*/  ULOP3.LUT UR68, UR5, 0x10000, URZ, 0xfc, !UPT ;  /* 0x0001000005447892 */ /* 0x000fe4000f8efcff */
[----:B------:R-:W-:Y:S02]  /*3f90*/  USEL UR13, UR75, 0x1, !UP0 ;  /* 0x000000014b0d7887 */ /* 0x000fe4000c000000 */
[----:B------:R-:W-:Y:S02]  /*3fa0*/  ULOP3.LUT UR10, UR10, 0x3fff, URZ, 0xc0, !UPT ;  /* 0x00003fff0a0a7892 */ /* 0x000fe4000f8ec0ff */
[----:B------:R-:W-:-:S02]  /*3fb0*/  ULOP3.LUT UR8, UR8, 0x3fff, URZ, 0xc0, !UPT ;  /* 0x00003fff08087892 */ /* 0x000fc4000f8ec0ff */
[----:B------:R-:W-:Y:S01]  /*3fc0*/  IMAD.U32 R20, RZ, RZ, UR13 ;  /* 0x0000000dff147e24 */ /* 0x000fe2000f8e00ff */
[----:B------:R-:W-:Y:S01]  /*3fd0*/  ULOP3.LUT UR65, UR10, 0x10000, URZ, 0xfc, !UPT ;  /* 0x000100000a417892 */ /* 0x000fe2000f8efcff */
[----:B--2---:R-:W-:Y:S01]  /*3fe0*/  R2UR UR25, R5 ;  /* 0x00000000051972ca */ /* 0x004fe200000e0000 */
[----:B------:R-:W-:Y:S02]  /*3ff0*/  ULOP3.LUT UR66, UR8, 0x10000, URZ, 0xfc, !UPT ;  /* 0x0001000008427892 */ /* 0x000fe4000f8efcff */
[----:B------:R-:W-:Y:S01]  /*4000*/  UISETP.NE.AND UP4, UPT, UR39, 0x1, UPT ;  /* 0x000000012700788c */ /* 0x000fe2000bf85270 */
[----:B------:R-:W2:Y:S01]  /*4010*/  LDCU UR73, c[0x0][0x374] ;  /* 0x00006e80ff4977ac */ /* 0x000ea20008000800 */
[----:B------:R-:W-:Y:S01]  /*4020*/  UISETP.NE.AND UP3, UPT, UR12, URZ, UPT ;  /* 0x000000ff0c00728c */ /* 0x000fe2000bf65270 */
[----:B------:R-:W-:Y:S01]  /*4030*/  UMOV UR27, URZ ;  /* 0x000000ff001b7c82 */ /* 0x000fe20008000000 */
[----:B------:R-:W-:-:S06]  /*4040*/  UMOV UR26, URZ ;  /* 0x000000ff001a7c82 */ /* 0x000fcc0008000000 */
[----:B------:R-:W-:Y:S02]  /*4050*/  UIADD3 UR4, UPT, UPT, UR25, 0x88, URZ ;  /* 0x0000008819047890 */ /* 0x000fe4000fffe0ff */
[----:B------:R-:W-:Y:S02]  /*4060*/  UIADD3 UR48, UPT, UPT, UR25, 0x80, URZ ;  /* 0x0000008019307890 */ /* 0x000fe4000fffe0ff */
[----:B------:R-:W-:Y:S02]  /*4070*/  UIADD3 UR60, UPT, UPT, UR25, 0x40000080, URZ ;  /* 0x40000080193c7890 */ /* 0x000fe4000fffe0ff */
[----:B------:R-:W-:Y:S01]  /*4080*/  UIADD3 UR58, UPT, UPT, UR25, -0x7fffff80, URZ ;  /* 0x80000080193a7890 */ /* 0x000fe2000fffe0ff */
[----:B------:R-:W-:Y:S01]  /*4090*/  IMAD.U32 R21, RZ, RZ, UR4 ;  /* 0x00000004ff157e24 */ /* 0x000fe2000f8e00ff */
[----:B------:R-:W-:Y:S02]  /*40a0*/  UIADD3 UR56, UPT, UPT, UR25, -0x3fffff80, URZ ;  /* 0xc000008019387890 */ /* 0x000fe4000fffe0ff */
[----:B------:R-:W-:-:S02]  /*40b0*/  UIADD3 UR62, UPT, UPT, UR25, 0x84, URZ ;  /* 0x00000084193e7890 */ /* 0x000fc4000fffe0ff */
[----:B------:R-:W-:Y:S02]  /*40c0*/  USHF.R.U32.HI UR7, URZ, 0x11, UR48 ;  /* 0x00000011ff077899 */ /* 0x000fe40008011630 */
[----:B------:R-:W-:Y:S02]  /*40d0*/  USHF.R.U32.HI UR6, URZ, 0x11, UR60 ;  /* 0x00000011ff067899 */ /* 0x000fe4000801163c */
[----:B------:R-:W-:Y:S02]  /*40e0*/  USHF.R.U32.HI UR5, URZ, 0x11, UR58 ;  /* 0x00000011ff057899 */ /* 0x000fe4000801163a */
[----:B------:R-:W-:Y:S02]  /*40f0*/  USHF.R.U32.HI UR4, URZ, 0x11, UR56 ;  /* 0x00000011ff047899 */ /* 0x000fe40008011638 */
[----:B------:R-:W-:Y:S02]  /*4100*/  USHF.R.U32.HI UR11, URZ, 0x11, UR62 ;  /* 0x00000011ff0b7899 */ /* 0x000fe4000801163e */
[----:B------:R-:W-:-:S02]  /*4110*/  ULOP3.LUT UR7, UR7, 0x6000, URZ, 0xc0, !UPT ;  /* 0x0000600007077892 */ /* 0x000fc4000f8ec0ff */
[----:B------:R-:W-:Y:S02]  /*4120*/  ULOP3.LUT UR6, UR6, 0x6000, URZ, 0xc0, !UPT ;  /* 0x0000600006067892 */ /* 0x000fe4000f8ec0ff */
[----:B------:R-:W-:Y:S02]  /*4130*/  ULOP3.LUT UR5, UR5, 0x6000, URZ, 0xc0, !UPT ;  /* 0x0000600005057892 */ /* 0x000fe4000f8ec0ff */
[----:B------:R-:W-:Y:S02]  /*4140*/  UIADD3 UR54, UPT, UPT, UR25, 0x40000084, URZ ;  /* 0x4000008419367890 */ /* 0x000fe4000fffe0ff */
[----:B------:R-:W-:Y:S02]  /*4150*/  UIADD3 UR52, UPT, UPT, UR25, -0x7fffff7c, URZ ;  /* 0x8000008419347890 */ /* 0x000fe4000fffe0ff */
[----:B------:R-:W-:Y:S02]  /*4160*/  ULOP3.LUT UR4, UR4, 0x6000, URZ, 0xc0, !UPT ;  /* 0x0000600004047892 */ /* 0x000fe4000f8ec0ff */
[----:B------:R-:W-:-:S02]  /*4170*/  ULOP3.LUT UR11, UR11, 0x6000, URZ, 0xc0, !UPT ;  /* 0x000060000b0b7892 */ /* 0x000fc4000f8ec0ff */
[----:B------:R-:W-:Y:S02]  /*4180*/  ULOP3.LUT UR13, UR7, 0x1090, URZ, 0xfc, !UPT ;  /* 0x00001090070d7892 */ /* 0x000fe4000f8efcff */
[----:B------:R-:W-:Y:S02]  /*4190*/  ULOP3.LUT UR7, UR6, 0x1090, URZ, 0xfc, !UPT ;  /* 0x0000109006077892 */ /* 0x000fe4000f8efcff */
[----:B------:R-:W-:Y:S02]  /*41a0*/  ULOP3.LUT UR6, UR5, 0x1090, URZ, 0xfc, !UPT ;  /* 0x0000109005067892 */ /* 0x000fe4000f8efcff */
[----:B------:R-:W-:Y:S01]  /*41b0*/  USHF.R.U32.HI UR10, URZ, 0x11, UR54 ;  /* 0x00000011ff0a7899 */ /* 0x000fe20008011636 */
[----:B------:R-:W-:Y:S01]  /*41c0*/  IMAD.U32 R19, RZ, RZ, UR13 ;  /* 0x0000000dff137e24 */ /* 0x000fe2000f8e00ff */
[----:B------:R-:W-:Y:S01]  /*41d0*/  USHF.R.U32.HI UR9, URZ, 0x11, UR52 ;  /* 0x00000011ff097899 */ /* 0x000fe20008011634 */
[----:B------:R-:W-:Y:S01]  /*41e0*/  MOV R18, UR7 ;  /* 0x0000000700127c02 */ /* 0x000fe20008000f00 */
[----:B------:R-:W-:Y:S01]  /*41f0*/  ULOP3.LUT UR5, UR4, 0x1090, URZ, 0xfc, !UPT ;  /* 0x0000109004057892 */ /* 0x000fe2000f8efcff */
[----:B------:R-:W-:Y:S01]  /*4200*/  IMAD.U32 R17, RZ, RZ, UR6 ;  /* 0x00000006ff117e24 */ /* 0x000fe2000f8e00ff */
[----:B------:R-:W-:-:S02]  /*4210*/  ULOP3.LUT UR4, UR11, 0x1090, URZ, 0xfc, !UPT ;  /* 0x000010900b047892 */ /* 0x000fc4000f8efcff */
[----:B------:R-:W-:Y:S02]  /*4220*/  ULOP3.LUT UR10, UR10, 0x6000, URZ, 0xc0, !UPT ;  /* 0x000060000a0a7892 */ /* 0x000fe4000f8ec0ff */
[----:B------:R-:W-:Y:S01]  /*4230*/  ULOP3.LUT UR9, UR9, 0x6000, URZ, 0xc0, !UPT ;  /* 0x0000600009097892 */ /* 0x000fe2000f8ec0ff */
[----:B------:R-:W-:Y:S01]  /*4240*/  IMAD.U32 R16, RZ, RZ, UR5 ;  /* 0x00000005ff107e24 */ /* 0x000fe2000f8e00ff */
[----:B------:R-:W-:Y:S01]  /*4250*/  UIADD3 UR50, UPT, UPT, UR25, -0x3fffff7c, URZ ;  /* 0xc000008419327890 */ /* 0x000fe2000fffe0ff */
[----:B------:R-:W-:Y:S01]  /*4260*/  MOV R15, UR4 ;  /* 0x00000004000f7c02 */ /* 0x000fe20008000f00 */
[----:B------:R-:W-:Y:S02]  /*4270*/  ULOP3.LUT UR5, UR10, 0x1090, URZ, 0xfc, !UPT ;  /* 0x000010900a057892 */ /* 0x000fe4000f8efcff */
[----:B------:R-:W-:Y:S02]  /*4280*/  ULOP3.LUT UR4, UR9, 0x1090, URZ, 0xfc, !UPT ;  /* 0x0000109009047892 */ /* 0x000fe4000f8efcff */
[----:B------:R-:W-:-:S02]  /*4290*/  USHF.R.U32.HI UR8, URZ, 0x11, UR50 ;  /* 0x00000011ff087899 */ /* 0x000fc40008011632 */
[----:B------:R-:W-:Y:S02]  /*42a0*/  IMAD.U32 R14, RZ, RZ, UR5 ;  /* 0x00000005ff0e7e24 */ /* 0x000fe4000f8e00ff */
[----:B------:R-:W-:Y:S01]  /*42b0*/  ULOP3.LUT UR8, UR8, 0x6000, URZ, 0xc0, !UPT ;  /* 0x0000600008087892 */ /* 0x000fe2000f8ec0ff */
[----:B------:R-:W-:-:S03]  /*42c0*/  IMAD.U32 R13, RZ, RZ, UR4 ;  /* 0x00000004ff0d7e24 */ /* 0x000fc6000f8e00ff */
[----:B-12---:R-:W-:-:S12]  /*42d0*/  ULOP3.LUT UR77, UR8, 0x1090, URZ, 0xfc, !UPT ;  /* 0x00001090084d7892 */ /* 0x006fd8000f8efcff */
.L_x_80:
[C---:B------:R-:W-:Y:S02]  /*42e0*/  LEA R8, R11.reuse, UR29, 0x3 ;  /* 0x0000001d0b087c11 */ /* 0x040fe4000f8e18ff */
[----:B------:R-:W-:Y:S02]  /*42f0*/  SHF.L.U32 R3, R10, 0x1f, RZ ;  /* 0x0000001f0a037819 */ /* 0x000fe400000006ff */
[----:B------:R-:W-:Y:S02]  /*4300*/  LEA R5, R11, UR29, 0x4 ;  /* 0x0000001d0b057c11 */ /* 0x000fe4000f8e20ff */
[----:B------:R-:W1:Y:S02]  /*4310*/  SYNCS.PHASECHK.TRANS64.TRYWAIT P0, [R8+URZ+0x80], R3 ;  /* 0x00008003080075a7 */ /* 0x000e6400080011ff */
[----:B-1-34-:R-:W-:Y:S05]  /*4320*/  @!P0 BRA `(.L_x_71) ;  /* 0x0000005800208947 */ /* 0x01afea0003800000 */
.L_x_155:
[----:B------:R-:W2:Y:S01]  /*4330*/  LDS.128 R4, [R5+0xf0] ;  /* 0x0000f00005047984 */ /* 0x000ea20000000c00 */
[----:B------:R-:W-:Y:S01]  /*4340*/  @!PT LDS RZ, [RZ] ;  /* 0x00000000fffff984 */ /* 0x000fe20000000800 */
[----:B------:R-:W-:Y:S01]  /*4350*/  @!PT LDS RZ, [RZ] ;  /* 0x00000000fffff984 */ /* 0x000fe20000000800 */
[----:B------:R-:W-:Y:S01]  /*4360*/  @!PT LDS RZ, [RZ] ;  /* 0x00000000fffff984 */ /* 0x000fe20000000800 */
[----:B------:R-:W-:Y:S01]  /*4370*/  @!PT LDS RZ, [RZ] ;  /* 0x00000000fffff984 */ /* 0x000fe20000000800 */
[----:B------:R3:W-:Y:S06]  /*4380*/  MEMBAR.ALL.CTA ;  /* 0x0000000000007992 */ /* 0x0007ec0000008000 */
[----:B---3--:R-:W3:Y:S01]  /*4390*/  FENCE.VIEW.ASYNC.S ;  /* 0x00000000000073c6 */ /* 0x008ee20000000000 */
[----:B--2---:R-:W-:-:S13]  /*43a0*/  LOP3.LUT P0, RZ, R6, 0x1, RZ, 0xc0, !PT ;  /* 0x0000000106ff7812 */ /* 0x004fda000780c0ff */
[----:B---3--:R-:W-:Y:S01]  /*43b0*/  VOTEU.ANY UP2, P0 ;  /* 0x0000000000ff7886 */ /* 0x008fe20000040100 */
[----:B------:R-:W-:-:S13]  /*43c0*/  PLOP3.LUT P0, PT, PT, PT, UP2, 0x80, 0x8 ;  /* 0x000000000008781c */ /* 0x000fda0003f0f028 */
[----:B-1----:R-:W-:Y:S02]  /*43d0*/  @P0 MOV R3, R4 ;  /* 0x0000000400030202 */ /* 0x002fe40000000f00 */
[----:B------:R-:W-:Y:S02]  /*43e0*/  @P0 LOP3.LUT R4, R5, 0xffff, RZ, 0xc0, !PT ;  /* 0x0000ffff05040812 */ /* 0x000fe400078ec0ff */
[----:B------:R-:W-:Y:S01]  /*43f0*/  @P0 R2UR UR5, R3 ;  /* 0x00000000030502ca */ /* 0x000fe200000e0000 */
[----:B------:R-:W-:Y:S01]  /*4400*/  VIADD R3, R8, 0x90 ;  /* 0x0000009008037836 */ /* 0x000fe20000000000 */
[----:B------:R-:W-:-:S04]  /*4410*/  @P0 R2UR UR4, R4 ;  /* 0x00000000040402ca */ /* 0x000fc800000e0000 */
[----:B------:R-:W-:-:S04]  /*4420*/  PRMT R3, RZ, 0x654, R3 ;  /* 0x00000654ff037816 */ /* 0x000fc80000000003 */
[----:B------:R1:W-:Y:S03]  /*4430*/  SYNCS.ARRIVE.TRANS64.RED.A1T0 RZ, [R3+URZ], RZ ;  /* 0x000000ff03ff79a7 */ /* 0x0003e600081004ff */
[----:B------:R-:W-:Y:S02]  /*4440*/  @UP2 UMOV UR70, UR5 ;  /* 0x0000000500462c82 */ /* 0x000fe40008000000 */
[----:B------:R-:W-:Y:S01]  /*4450*/  @UP2 UMOV UR69, UR4 ;  /* 0x0000000400452c82 */ /* 0x000fe20008000000 */
[----:B------:R-:W-:Y:S05]  /*4460*/  BRA.U !UP5, `(.L_x_72) ;  /* 0x000000010dd07547 */ /* 0x000fea000b800000 */
[----:B------:R-:W2:Y:S01]  /*4470*/  LDCU.128 UR12, c[0x0][0xf10] ;  /* 0x0001e200ff0c77ac */ /* 0x000ea20008000c00 */
[----:B------:R-:W3:Y:S01]  /*4480*/  LDCU UR21, c[0x0][0xf20] ;  /* 0x0001e400ff1577ac */ /* 0x000ee20008000800 */
[----:B------:R-:W4:Y:S01]  /*4490*/  LDCU UR20, c[0x0][0xf0c] ;  /* 0x0001e180ff1477ac */ /* 0x000f220008000800 */
[----:B------:R-:W1:Y:S01]  /*44a0*/  LDCU.64 UR8, c[0x0][0xf28] ;  /* 0x0001e500ff0877ac */ /* 0x000e620008000a00 */
[----:B--2---:R-:W-:Y:S02]  /*44b0*/  UIMAD.WIDE.U32 UR6, UR73, UR15, URZ ;  /* 0x0000000f490672a5 */ /* 0x004fe4000f8e00ff */
[----:B------:R-:W-:Y:S02]  /*44c0*/  UIMAD.WIDE.U32 UR4, UR74, UR12, URZ ;  /* 0x0000000c4a0472a5 */ /* 0x000fe4000f8e00ff */
[----:B------:R-:W-:Y:S02]  /*44d0*/  UISETP.NE.AND UP0, UPT, UR14, 0x1, UPT ;  /* 0x000000010e00788c */ /* 0x000fe4000bf05270 */
[----:B------:R-:W-:Y:S01]  /*44e0*/  UIMAD.WIDE.U32 UR18, UR69, UR15, URZ ;  /* 0x0000000f451272a5 */ /* 0x000fe2000f8e00ff */
[----:B------:R-:W-:-:S02]  /*44f0*/  UMOV UR6, UR7 ;  /* 0x0000000700067c82 */ /* 0x000fc40008000000 */
[----:B------:R-:W-:Y:S01]  /*4500*/  UMOV UR4, UR5 ;  /* 0x0000000500047c82 */ /* 0x000fe20008000000 */
[----:B---3--:R-:W-:Y:S02]  /*4510*/  USHF.R.U32.HI UR6, URZ, UR21, UR6 ;  /* 0x00000015ff067299 */ /* 0x008fe40008011606 */
[----:B----4-:R-:W-:Y:S02]  /*4520*/  UISETP.NE.AND UP1, UPT, UR20, 0x1, UPT ;  /* 0x000000011400788c */ /* 0x010fe4000bf25270 */
[----:B------:R-:W-:Y:S02]  /*4530*/  USHF.R.U32.HI UR4, URZ, UR13, UR4 ;  /* 0x0000000dff047299 */ /* 0x000fe40008011604 */
[----:B------:R-:W-:Y:S02]  /*4540*/  USEL UR5, UR73, UR6, !UP0 ;  /* 0x0000000649057287 */ /* 0x000fe4000c000000 */
[----:B------:R-:W-:Y:S02]  /*4550*/  USEL UR6, UR74, UR4, !UP1 ;  /* 0x000000044a067287 */ /* 0x000fe4000c800000 */
[----:B-1----:R-:W-:Y:S01]  /*4560*/  UIMAD.WIDE.U32 UR10, UR5, UR8, URZ ;  /* 0x00000008050a72a5 */ /* 0x002fe2000f8e00ff */
[----:B------:R-:W-:Y:S01]  /*4570*/  UMOV UR4, UR19 ;  /* 0x0000001300047c82 */ /* 0x000fe20008000000 */
[----:B------:R-:W-:-:S02]  /*4580*/  UIMAD.WIDE.U32 UR16, UR70, UR12, URZ ;  /* 0x0000000c461072a5 */ /* 0x000fc4000f8e00ff */
        /* <DEDUP_REMOVED lines=34> */
.L_x_72:
[----:B------:R-:W2:Y:S02]  /*47b0*/  LDCU UR4, c[0x0][0xf30] ;  /* 0x0001e600ff0477ac */ /* 0x000ea40008000800 */
[----:B--2---:R-:W-:-:S09]  /*47c0*/  UISETP.NE.AND UP0, UPT, UR4, 0x1, UPT ;  /* 0x000000010400788c */ /* 0x004fd2000bf05270 */
[----:B------:R-:W-:Y:S05]  /*47d0*/  BRA.U UP0, `(.L_x_73) ;  /* 0x00000001003c7547 */ /* 0x000fea000b800000 */
[----:B------:R-:W2:Y:S01]  /*47e0*/  LDCU.128 UR4, c[0x0][0xf10] ;  /* 0x0001e200ff0477ac */ /* 0x000ea20008000c00 */
[----:B------:R-:W3:Y:S01]  /*47f0*/  LDCU UR12, c[0x0][0xf0c] ;  /* 0x0001e180ff0c77ac */ /* 0x000ee20008000800 */
[----:B------:R-:W4:Y:S01]  /*4800*/  LDCU UR13, c[0x0][0xf20] ;  /* 0x0001e400ff0d77ac */ /* 0x000f220008000800 */
[----:B--2---:R-:W-:Y:S02]  /*4810*/  UIMAD.WIDE.U32 UR10, UR70, UR4, URZ ;  /* 0x00000004460a72a5 */ /* 0x004fe4000f8e00ff */
[----:B------:R-:W-:Y:S02]  /*4820*/  UIMAD.WIDE.U32 UR8, UR69, UR7, URZ ;  /* 0x00000007450872a5 */ /* 0x000fe4000f8e00ff */
[----:B---3--:R-:W-:Y:S02]  /*4830*/  UISETP.NE.AND UP0, UPT, UR12, 0x1, UPT ;  /* 0x000000010c00788c */ /* 0x008fe4000bf05270 */
[----:B------:R-:W-:Y:S01]  /*4840*/  UISETP.NE.AND UP1, UPT, UR6, 0x1, UPT ;  /* 0x000000010600788c */ /* 0x000fe2000bf25270 */
[----:B------:R-:W-:-:S02]  /*4850*/  UMOV UR10, UR11 ;  /* 0x0000000b000a7c82 */ /* 0x000fc40008000000 */
[----:B------:R-:W-:Y:S01]  /*4860*/  UMOV UR4, UR9 ;  /* 0x0000000900047c82 */ /* 0x000fe20008000000 */
[----:B------:R-:W-:Y:S02]  /*4870*/  USHF.R.U32.HI UR5, URZ, UR5, UR10 ;  /* 0x00000005ff057299 */ /* 0x000fe4000801160a */
[----:B----4-:R-:W-:Y:S02]  /*4880*/  USHF.R.U32.HI UR4, URZ, UR13, UR4 ;  /* 0x0000000dff047299 */ /* 0x010fe40008011604 */
[----:B------:R-:W-:Y:S02]  /*4890*/  USEL UR5, UR70, UR5, !UP0 ;  /* 0x0000000546057287 */ /* 0x000fe4000c000000 */
[----:B------:R-:W-:-:S04]  /*48a0*/  USEL UR4, UR69, UR4, !UP1 ;  /* 0x0000000445047287 */ /* 0x000fc8000c800000 */
[----:B------:R-:W-:-:S04]  /*48b0*/  UIADD3 UR4, UPT, UPT, UR5, -UR4, URZ ;  /* 0x8000000405047290 */ /* 0x000fc8000fffe0ff */
[----:B------:R-:W-:-:S12]  /*48c0*/  UIMAD UR69, UR4, UR6, UR69 ;  /* 0x00000006044572a4 */ /* 0x000fd8000f8e0245 */
.L_x_73:
[----:B------:R-:W-:Y:S01]  /*48d0*/  IADD3 R11, PT, PT, R11, 0x1, RZ ;  /* 0x000000010b0b7810 */ /* 0x000fe20007ffe0ff */
[----:B------:R-:W-:Y:S06]  /*48e0*/  BRA.U UP3, `(.L_x_74) ;  /* 0x0000000903647547 */ /* 0x000fec000b800000 */
[----:B------:R-:W2:Y:S01]  /*48f0*/  LDCU UR4, c[0x0][0x38c] ;  /* 0x00007180ff0477ac */ /* 0x000ea20008000800 */
[----:B------:R-:W-:Y:S02]  /*4900*/  PLOP3.LUT P1, PT, PT, PT, PT, 0x80, 0x8 ;  /* 0x000000000008781c */ /* 0x000fe40003f2f070 */
[----:B------:R-:W-:Y:S01]  /*4910*/  SHF.L.U32 R4, R12, 0x1f, RZ ;  /* 0x0000001f0c047819 */ /* 0x000fe200000006ff */
[----:B------:R-:W-:Y:S01]  /*4920*/  ULEA UR71, UR72, UR29, 0x3 ;  /* 0x0000001d48477291 */ /* 0x000fe2000f8e18ff */
[----:B------:R-:W-:Y:S01]  /*4930*/  R2UR UR5, R21 ;  /* 0x00000000150572ca */ /* 0x000fe200000e0000 */
[----:B------:R-:W-:Y:S02]  /*4940*/  ULEA UR24, UR72, UR25, 0x6 ;  /* 0x0000001948187291 */ /* 0x000fe4000f8e30ff */
[----:B--2---:R-:W-:-:S06]  /*4950*/  UISETP.GE.AND UP0, UPT, UR4, 0x1, UPT ;  /* 0x000000010400788c */ /* 0x004fcc000bf06270 */
[----:B------:R-:W-:-:S05]  /*4960*/  PLOP3.LUT P0, PT, PT, PT, UP0, 0x80, 0x8 ;  /* 0x000000000008781c */ /* 0x000fca0003f0f008 */
[----:B------:R-:W-:-:S08]  /*4970*/  @UP0 ULEA UR4, UR27, UR29, 0x3 ;  /* 0x0000001d1b040291 */ /* 0x000fd0000f8e18ff */
[----:B-1----:R-:W-:-:S04]  /*4980*/  @P0 SHF.L.U32 R3, R9, 0x1f, RZ ;  /* 0x0000001f09030819 */ /* 0x002fc800000006ff */
[----:B------:R1:W2:Y:S01]  /*4990*/  @P0 SYNCS.PHASECHK.TRANS64.TRYWAIT P1, [UR4], R3 ;  /* 0x00000003ff0005a7 */ /* 0x0002a20008021104 */
[----:B------:R-:W-:-:S04]  /*49a0*/  ULEA.HI UR4, UR28, UR28, URZ, 0x1 ;  /* 0x0000001c1c047291 */ /* 0x000fc8000f8f08ff */
[----:B------:R-:W-:-:S04]  /*49b0*/  ULOP3.LUT UR4, UR4, 0x7ffffffe, URZ, 0xc0, !UPT ;  /* 0x7ffffffe04047892 */ /* 0x000fc8000f8ec0ff */
[----:B------:R-:W-:-:S04]  /*49c0*/  UIADD3 UR4, UPT, UPT, -UR4, UR28, URZ ;  /* 0x0000001c04047290 */ /* 0x000fc8000fffe1ff */
[----:B------:R-:W-:Y:S01]  /*49d0*/  ULEA UR49, UR4, UR5, 0x1 ;  /* 0x0000000504317291 */ /* 0x000fe2000f8e08ff */
[----:B------:R-:W3:Y:S02]  /*49e0*/  SYNCS.PHASECHK.TRANS64.TRYWAIT P0, [UR71+0xb0], R4 ;  /* 0x0000b004ff0075a7 */ /* 0x000ee40008001147 */
[----:B-123--:R-:W-:Y:S09]  /*49f0*/  @!P0 BRA `(.L_x_75) ;  /* 0x0000005000808947 */ /* 0x00eff20003800000 */
.L_x_157:
[----:B------:R-:W-:Y:S01]  /*4a00*/  UMOV UR38, UR26 ;  /* 0x0000001a00267c82 */ /* 0x000fe20008000000 */
[----:B------:R-:W-:Y:S05]  /*4a10*/  BRA.U !UP0, `(.L_x_76) ;  /* 0x0000000908087547 */ /* 0x000fea000b800000 */
[----:B------:R-:W-:Y:S01]  /*4a20*/  UIADD3 UR61, UPT, UPT, UR49, 0x40000000, URZ ;  /* 0x40000000313d7890 */ /* 0x000fe2000fffe0ff */
[----:B------:R-:W-:Y:S01]  /*4a30*/  R2UR UR4, R20 ;  /* 0x00000000140472ca */ /* 0x000fe200000e0000 */
[----:B------:R-:W-:Y:S01]  /*4a40*/  ULOP3.LUT UR59, UR49, 0x80000000, URZ, 0x3c, !UPT ;  /* 0x80000000313b7892 */ /* 0x000fe2000f8e3cff */
[----:B------:R-:W-:Y:S01]  /*4a50*/  R2UR UR20, R19 ;  /* 0x00000000131472ca */ /* 0x000fe200000e0000 */
[----:B------:R-:W-:Y:S01]  /*4a60*/  USHF.R.U32.HI UR5, URZ, 0x1a, UR49 ;  /* 0x0000001aff057899 */ /* 0x000fe20008011631 */
[----:B------:R-:W-:Y:S01]  /*4a70*/  R2UR UR19, R18 ;  /* 0x00000000121372ca */ /* 0x000fe200000e0000 */
[----:B------:R-:W-:Y:S01]  /*4a80*/  UIADD3 UR57, UPT, UPT, UR49, -0x40000000, URZ ;  /* 0xc000000031397890 */ /* 0x000fe2000fffe0ff */
[----:B------:R-:W-:Y:S01]  /*4a90*/  R2UR UR18, R17 ;  /* 0x00000000111272ca */ /* 0x000fe200000e0000 */
[----:B------:R-:W-:Y:S01]  /*4aa0*/  UIADD3 UR63, UPT, UPT, UR49, 0x4, URZ ;  /* 0x00000004313f7890 */ /* 0x000fe2000fffe0ff */
[----:B------:R-:W-:Y:S01]  /*4ab0*/  R2UR UR17, R16 ;  /* 0x00000000101172ca */ /* 0x000fe200000e0000 */
[----:B------:R-:W-:Y:S01]  /*4ac0*/  UIADD3 UR55, UPT, UPT, UR49, 0x40000004, URZ ;  /* 0x4000000431377890 */ /* 0x000fe2000fffe0ff */
[----:B------:R-:W-:Y:S01]  /*4ad0*/  R2UR UR16, R15 ;  /* 0x000000000f1072ca */ /* 0x000fe200000e0000 */
[----:B------:R-:W-:Y:S01]  /*4ae0*/  UIADD3 UR53, UPT, UPT, UR49, -0x7ffffffc, URZ ;  /* 0x8000000431357890 */ /* 0x000fe2000fffe0ff */
[----:B------:R-:W-:Y:S01]  /*4af0*/  R2UR UR15, R14 ;  /* 0x000000000e0f72ca */ /* 0x000fe200000e0000 */
[----:B------:R-:W-:Y:S01]  /*4b00*/  UIADD3 UR51, UPT, UPT, UR49, -0x3ffffffc, URZ ;  /* 0xc000000431337890 */ /* 0x000fe2000fffe0ff */
[----:B------:R-:W-:Y:S01]  /*4b10*/  R2UR UR14, R13 ;  /* 0x000000000d0e72ca */ /* 0x000fe200000e0000 */
[----:B------:R-:W-:-:S02]  /*4b20*/  USHF.R.U32.HI UR7, URZ, 0x1a, UR61 ;  /* 0x0000001aff077899 */ /* 0x000fc4000801163d */
[----:B------:R-:W-:Y:S02]  /*4b30*/  USHF.R.U32.HI UR6, URZ, 0x1a, UR59 ;  /* 0x0000001aff067899 */ /* 0x000fe4000801163b */
[----:B------:R-:W-:Y:S02]  /*4b40*/  ULOP3.LUT UR8, UR5, 0x30, URZ, 0xc0, !UPT ;  /* 0x0000003005087892 */ /* 0x000fe4000f8ec0ff */
[----:B------:R-:W-:Y:S02]  /*4b50*/  USHF.R.U32.HI UR5, URZ, 0x1a, UR57 ;  /* 0x0000001aff057899 */ /* 0x000fe40008011639 */
[----:B------:R-:W-:Y:S02]  /*4b60*/  USHF.R.U32.HI UR10, URZ, 0x1a, UR63 ;  /* 0x0000001aff0a7899 */ /* 0x000fe4000801163f */
[----:B------:R-:W-:Y:S02]  /*4b70*/  USHF.R.U32.HI UR11, URZ, 0x1a, UR55 ;  /* 0x0000001aff0b7899 */ /* 0x000fe40008011637 */
[----:B------:R-:W-:-:S02]  /*4b80*/  USHF.R.U32.HI UR12, URZ, 0x1a, UR53 ;  /* 0x0000001aff0c7899 */ /* 0x000fc40008011635 */
[----:B------:R-:W-:Y:S02]  /*4b90*/  USHF.R.U32.HI UR13, URZ, 0x1a, UR51 ;  /* 0x0000001aff0d7899 */ /* 0x000fe40008011633 */
[----:B------:R-:W-:Y:S02]  /*4ba0*/  ULOP3.LUT UR44, UR7, 0x30, URZ, 0xc0, !UPT ;  /* 0x00000030072c7892 */ /* 0x000fe4000f8ec0ff */
[----:B------:R-:W-:Y:S02]  /*4bb0*/  ULOP3.LUT UR42, UR6, 0x30, URZ, 0xc0, !UPT ;  /* 0x00000030062a7892 */ /* 0x000fe4000f8ec0ff */
[----:B------:R-:W-:Y:S02]  /*4bc0*/  ULOP3.LUT UR46, UR8, 0x480, URZ, 0xfc, !UPT ;  /* 0x00000480082e7892 */ /* 0x000fe4000f8efcff */
[----:B------:R-:W-:Y:S02]  /*4bd0*/  ULOP3.LUT UR8, UR5, 0x30, URZ, 0xc0, !UPT ;  /* 0x0000003005087892 */ /* 0x000fe4000f8ec0ff */
[----:B------:R-:W-:-:S02]  /*4be0*/  ULOP3.LUT UR7, UR10, 0x30, URZ, 0xc0, !UPT ;  /* 0x000000300a077892 */ /* 0x000fc4000f8ec0ff */
[----:B------:R-:W-:Y:S02]  /*4bf0*/  ULOP3.LUT UR6, UR11, 0x30, URZ, 0xc0, !UPT ;  /* 0x000000300b067892 */ /* 0x000fe4000f8ec0ff */
        /* <DEDUP_REMOVED lines=9> */
[----:B------:R-:W-:Y:S02]  /*4c90*/  UIADD3 UR38, UPT, UPT, UR4, UR26, URZ ;  /* 0x0000001a04267290 */ /* 0x000fe4000fffe0ff */
[----:B------:R-:W-:-:S02]  /*4ca0*/  UPRMT UR47, UR46, 0x5410, UR20 ;  /* 0x000054102e2f7896 */ /* 0x000fc40008000014 */
[----:B------:R-:W-:Y:S02]  /*4cb0*/  UPRMT UR45, UR44, 0x5410, UR19 ;  /* 0x000054102c2d7896 */ /* 0x000fe40008000013 */
[----:B------:R-:W-:Y:S01]  /*4cc0*/  UPRMT UR43, UR42, 0x5410, UR18 ;  /* 0x000054102a2b7896 */ /* 0x000fe20008000012 */
[----:B------:R-:W-:Y:S01]  /*4cd0*/  UMOV UR9, URZ ;  /* 0x000000ff00097c82 */ /* 0x000fe20008000000 */
[----:B------:R-:W-:Y:S01]  /*4ce0*/  UMOV UR28, UR75 ;  /* 0x0000004b001c7c82 */ /* 0x000fe20008000000 */
[----:B------:R-:W-:Y:S01]  /*4cf0*/  UMOV UR4, UR27 ;  /* 0x0000001b00047c82 */ /* 0x000fe20008000000 */
[----:B------:R-:W-:Y:S02]  /*4d00*/  UPRMT UR41, UR8, 0x5410, UR17 ;  /* 0x0000541008297896 */ /* 0x000fe40008000011 */
[----:B------:R-:W-:Y:S02]  /*4d10*/  UPRMT UR37, UR7, 0x5410, UR16 ;  /* 0x0000541007257896 */ /* 0x000fe40008000010 */
[----:B------:R-:W-:-:S02]  /*4d20*/  UPRMT UR35, UR6, 0x5410, UR15 ;  /* 0x0000541006237896 */ /* 0x000fc4000800000f */
[----:B------:R-:W-:Y:S02]  /*4d30*/  UPRMT UR33, UR5, 0x5410, UR14 ;  /* 0x0000541005217896 */ /* 0x000fe4000800000e */
[----:B------:R-:W-:Y:S01]  /*4d40*/  UPRMT UR31, UR10, 0x5410, UR77 ;  /* 0x000054100a1f7896 */ /* 0x000fe2000800004d */
[----:B------:R-:W-:Y:S01]  /*4d50*/  UMOV UR46, URZ ;  /* 0x000000ff002e7c82 */ /* 0x000fe20008000000 */
[----:B------:R-:W-:Y:S01]  /*4d60*/  UMOV UR44, URZ ;  /* 0x000000ff002c7c82 */ /* 0x000fe20008000000 */
[----:B------:R-:W-:Y:S01]  /*4d70*/  UMOV UR42, URZ ;  /* 0x000000ff002a7c82 */ /* 0x000fe20008000000 */
[----:B------:R-:W-:Y:S01]  /*4d80*/  UMOV UR40, URZ ;  /* 0x000000ff00287c82 */ /* 0x000fe20008000000 */
[----:B------:R-:W-:Y:S01]  /*4d90*/  UMOV UR36, URZ ;  /* 0x000000ff00247c82 */ /* 0x000fe20008000000 */
[----:B------:R-:W-:Y:S01]  /*4da0*/  UMOV UR34, URZ ;  /* 0x000000ff00227c82 */ /* 0x000fe20008000000 */
[----:B------:R-:W-:Y:S01]  /*4db0*/  UMOV UR32, URZ ;  /* 0x000000ff00207c82 */ /* 0x000fe20008000000 */
[----:B------:R-:W-:-:S05]  /*4dc0*/  UMOV UR30, URZ ;  /* 0x000000ff001e7c82 */ /* 0x000fca0008000000 */
.L_x_79:
[----:B------:R-:W-:Y:S01]  /*4dd0*/  ULEA UR15, UR4, UR29, 0x3 ;  /* 0x0000001d040f7291 */ /* 0x000fe2000f8e18ff */
[----:B---34-:R-:W-:Y:S11]  /*4de0*/  @P1 BRA `(.L_x_77) ;  /* 0x00000000000c1947 */ /* 0x018ff60003800000 */
[----:B-1----:R-:W-:Y:S04]  /*4df0*/  SHF.L.U32 R4, R9, 0x1f, RZ ;  /* 0x0000001f09047819 */ /* 0x002fe800000006ff */
[----:B------:R-:W1:Y:S02]  /*4e00*/  SYNCS.PHASECHK.TRANS64.TRYWAIT P0, [UR15], R4 ;  /* 0x00000004ff0075a7 */ /* 0x000e64000800110f */
[----:B-1----:R-:W-:Y:S05]  /*4e10*/  @!P0 BRA `(.L_x_78) ;  /* 0x0000004c00908947 */ /* 0x002fea0003800000 */
.L_x_77:
[----:B------:R-:W-:Y:S01]  /*4e20*/  UISETP.NE.AND UP0, UPT, UR28, 0x1, UPT ;  /* 0x000000011c00788c */ /* 0x000fe2000bf05270 */
[----:B------:R-:W-:Y:S01]  /*4e30*/  PLOP3.LUT P1, PT, PT, PT, PT, 0x80, 0x8 ;  /* 0x000000000008781c */ /* 0x000fe20003f2f070 */
[----:B------:R-:W-:Y:S02]  /*4e40*/  UIADD3 UR5, UPT, UPT, UR4, 0x1, URZ ;  /* 0x0000000104057890 */ /* 0x000fe4000fffe0ff */
[----:B------:R-:W-:Y:S02]  /*4e50*/  ULEA UR8, UR4, UR67, 0x6 ;  /* 0x0000004304087291 */ /* 0x000fe4000f8e30ff */
[----:B------:R-:W-:Y:S01]  /*4e60*/  UISETP.NE.AND UP1, UPT, UR5, 0x4, UPT ;  /* 0x000000040500788c */ /* 0x000fe2000bf25270 */
[----:B------:R-:W-:Y:S01]  /*4e70*/  PLOP3.LUT P0, PT, PT, PT, UP0, 0x80, 0x8 ;  /* 0x000000000008781c */ /* 0x000fe20003f0f008 */
[----:B------:R-:W-:Y:S02]  /*4e80*/  ULEA UR12, UR4, UR68, 0x6 ;  /* 0x00000044040c7291 */ /* 0x000fe4000f8e30ff */
[----:B------:R-:W-:Y:S02]  /*4e90*/  USEL UR6, URZ, 0x1, UP1 ;  /* 0x00000001ff067887 */ /* 0x000fe40008800000 */
[----:B------:R-:W-:Y:S02]  /*4ea0*/  USEL UR27, UR5, URZ, UP1 ;  /* 0x000000ff051b7287 */ /* 0x000fe40008800000 */
[----:B------:R-:W-:Y:S02]  /*4eb0*/  ULEA UR18, UR4, UR66, 0x9 ;  /* 0x0000004204127291 */ /* 0x000fe4000f8e48ff */
[----:B------:R-:W-:Y:S01]  /*4ec0*/  @UP0 ULEA UR5, UR27, UR29, 0x3 ;  /* 0x0000001d1b050291 */ /* 0x000fe2000f8e18ff */
[----:B------:R-:W-:Y:S01]  /*4ed0*/  LOP3.LUT R9, R9, UR6, RZ, 0x3c, !PT ;  /* 0x0000000609097c12 */ /* 0x000fe2000f8e3cff */
[----:B------:R-:W-:Y:S02]  /*4ee0*/  ULEA UR16, UR4, UR65, 0xb ;  /* 0x0000004104107291 */ /* 0x000fe4000f8e58ff */
[----:B------:R-:W-:Y:S01]  /*4ef0*/  UIADD3 UR4, UPT, UPT, UR8, 0x20, URZ ;  /* 0x0000002008047890 */ /* 0x000fe2000fffe0ff */
[----:B-1----:R-:W-:Y:S01]  /*4f00*/  @P0 SHF.L.U32 R3, R9, 0x1f, RZ ;  /* 0x0000001f09030819 */ /* 0x002fe200000006ff */
[----:B------:R-:W-:Y:S02]  /*4f10*/  UIADD3 UR6, UPT, UPT, UR12, 0x20, URZ ;  /* 0x000000200c067890 */ /* 0x000fe4000fffe0ff */
[----:B------:R-:W-:Y:S01]  /*4f20*/  UISETP.NE.U32.AND UP0, UPT, UR9, URZ, UPT ;  /* 0x000000ff0900728c */ /* 0x000fe2000bf05070 */
[----:B------:R2:W3:Y:S01]  /*4f30*/  @P0 SYNCS.PHASECHK.TRANS64.TRYWAIT P1, [UR5], R3 ;  /* 0x00000003ff0005a7 */ /* 0x0004e20008021105 */
[----:B------:R-:W-:Y:S02]  /*4f40*/  UIADD3 UR10, UPT, UPT, UR18, 0x2, URZ ;  /* 0x00000002120a7890 */ /* 0x000fe4000fffe0ff */
[----:B------:R-:W-:Y:S02]  /*4f50*/  UIADD3 UR22, UPT, UPT, UR18, 0x4, URZ ;  /* 0x0000000412167890 */ /* 0x000fe4000fffe0ff */
[----:B------:R-:W-:Y:S02]  /*4f60*/  UIADD3 UR20, UPT, UPT, UR18, 0x100, URZ ;  /* 0x0000010012147890 */ /* 0x000fe4000fffe0ff */
[----:B------:R-:W-:Y:S02]  /*4f70*/  UIADD3 UR14, UPT, UPT, UR18, 0x102, URZ ;  /* 0x00000102120e7890 */ /* 0x000fe4000fffe0ff */
[----:B------:R-:W-:Y:S02]  /*4f80*/  UIADD3 UR26, UPT, UPT, UR26, 0x1, URZ ;  /* 0x000000011a1a7890 */ /* 0x000fe4000fffe0ff */
[----:B------:R-:W-:Y:S01]  /*4f90*/  UIADD3 UR28, UPT, UPT, UR28, -0x1, URZ ;  /* 0xffffffff1c1c7890 */ /* 0x000fe2000fffe0ff */
[----:B------:R-:W-:Y:S01]  /*4fa0*/  UMOV UR9, 0x4008 ;  /* 0x0000400800097882 */ /* 0x000fe20000000000 */
[----:B------:R-:W-:Y:S01]  /*4fb0*/  UMOV UR5, 0x4008 ;  /* 0x0000400800057882 */ /* 0x000fe20000000000 */
[----:B------:R1:W-:Y:S01]  /*4fc0*/  UTCCP.T.S.2CTA.4x32dp128bit tmem[UR25+0x80], gdesc[UR8] ;  /* 0x00008008190079e7 */ /* 0x0003e20009300000 */
[----:B------:R4:W-:Y:S01]  /*4fd0*/  UTCCP.T.S.2CTA.4x32dp128bit tmem[UR25+0x84], gdesc[UR4] ;  /* 0x00008404190079e7 */ /* 0x0009e20009300000 */
[----:B------:R-:W-:Y:S01]  /*4fe0*/  UMOV UR13, 0x4008 ;  /* 0x00004008000d7882 */ /* 0x000fe20000000000 */
[----:B------:R-:W-:Y:S01]  /*4ff0*/  UMOV UR7, 0x4008 ;  /* 0x0000400800077882 */ /* 0x000fe20000000000 */
[----:B------:R2:W-:Y:S01]  /*5000*/  UTCCP.T.S.2CTA.4x32dp128bit tmem[UR25+0x88], gdesc[UR12] ;  /* 0x0000880c190079e7 */ /* 0x0005e20009300000 */
[----:B------:R2:W-:Y:S01]  /*5010*/  UTCCP.T.S.2CTA.4x32dp128bit tmem[UR25+0x8c], gdesc[UR6] ;  /* 0x00008c06190079e7 */ /* 0x0005e20009300000 */
[----:B------:R-:W-:Y:S01]  /*5020*/  UMOV UR19, 0x40004040 ;  /* 0x4000404000137882 */ /* 0x000fe20000000000 */
[----:B------:R-:W-:Y:S01]  /*5030*/  UMOV UR17, 0x40004040 ;  /* 0x4000404000117882 */ /* 0x000fe20000000000 */
[----:B------:R-:W-:Y:S01]  /*5040*/  UMOV UR11, 0x40004040 ;  /* 0x40004040000b7882 */ /* 0x000fe20000000000 */
[----:B------:R2:W-:Y:S01]  /*5050*/  UTCQMMA.2CTA gdesc[UR16], gdesc[UR18], tmem[UR24], tmem[UR46], idesc[UR47], tmem[UR48], UP0 ;  /* 0x00302e1210007dea */ /* 0x0005e20008200318 */
[----:B------:R-:W-:Y:S01]  /*5060*/  UISETP.NE.AND UP0, UPT, UR26, UR38, UPT ;  /* 0x000000261a00728c */ /* 0x000fe2000bf05270 */
[----:B------:R-:W-:Y:S01]  /*5070*/  UMOV UR23, 0x40004040 ;  /* 0x4000404000177882 */ /* 0x000fe20000000000 */
[----:B------:R-:W-:Y:S01]  /*5080*/  UMOV UR21, 0x40004040 ;  /* 0x4000404000157882 */ /* 0x000fe20000000000 */
[----:B-1----:R-:W-:Y:S02]  /*5090*/  UIADD3 UR8, UPT, UPT, UR16, 0x2, URZ ;  /* 0x0000000210087890 */ /* 0x002fe4000fffe0ff */
[----:B----4-:R-:W-:Y:S02]  /*50a0*/  UIADD3 UR4, UPT, UPT, UR16, 0x4, URZ ;  /* 0x0000000410047890 */ /* 0x010fe4000fffe0ff */
[----:B--2---:R-:W-:Y:S02]  /*50b0*/  UIADD3 UR12, UPT, UPT, UR18, 0x6, URZ ;  /* 0x00000006120c7890 */ /* 0x004fe4000fffe0ff */
[----:B------:R-:W-:Y:S01]  /*50c0*/  UIADD3 UR6, UPT, UPT, UR16, 0x6, URZ ;  /* 0x0000000610067890 */ /* 0x000fe2000fffe0ff */
[----:B------:R-:W-:Y:S01]  /*50d0*/  UMOV UR9, 0x40004040 ;  /* 0x4000404000097882 */ /* 0x000fe20000000000 */
[----:B------:R-:W-:Y:S01]  /*50e0*/  UMOV UR5, 0x40004040 ;  /* 0x4000404000057882 */ /* 0x000fe20000000000 */
[----:B------:R1:W-:Y:S01]  /*50f0*/  UTCQMMA.2CTA gdesc[UR8], gdesc[UR10], tmem[UR24], tmem[UR44], idesc[UR45], tmem[UR60], UPT ;  /* 0x003c2c0a08007dea */ /* 0x0003e2000ba00318 */
[----:B------:R-:W-:Y:S01]  /*5100*/  UIADD3 UR17, UPT, UPT, UR15, 0x20, URZ ;  /* 0x000000200f117890 */ /* 0x000fe2000fffe0ff */
[----:B------:R2:W-:Y:S01]  /*5110*/  UTCQMMA.2CTA gdesc[UR4], gdesc[UR22], tmem[UR24], tmem[UR42], idesc[UR43], tmem[UR58], UPT ;  /* 0x003a2a1604007dea */ /* 0x0005e2000ba00318 */
[----:B------:R-:W-:Y:S01]  /*5120*/  UMOV UR13, 0x40004040 ;  /* 0x40004040000d7882 */ /* 0x000fe20000000000 */
[----:B------:R-:W-:Y:S01]  /*5130*/  UMOV UR7, 0x40004040 ;  /* 0x4000404000077882 */ /* 0x000fe20000000000 */
[----:B------:R-:W-:Y:S01]  /*5140*/  UMOV UR15, 0x40004040 ;  /* 0x40004040000f7882 */ /* 0x000fe20000000000 */
[----:B------:R4:W-:Y:S01]  /*5150*/  UTCQMMA.2CTA gdesc[UR6], gdesc[UR12], tmem[UR24], tmem[UR40], idesc[UR41], tmem[UR56], UPT ;  /* 0x0038280c06007dea */ /* 0x0009e2000ba00318 */
[----:B-1----:R-:W-:Y:S02]  /*5160*/  UIADD3 UR8, UPT, UPT, UR16, 0x400, URZ ;  /* 0x0000040010087890 */ /* 0x002fe4000fffe0ff */
[----:B--2---:R-:W-:Y:S02]  /*5170*/  UIADD3 UR4, UPT, UPT, UR16, 0x402, URZ ;  /* 0x0000040210047890 */ /* 0x004fe4000fffe0ff */
[----:B------:R-:W-:Y:S02]  /*5180*/  UIADD3 UR22, UPT, UPT, UR18, 0x104, URZ ;  /* 0x0000010412167890 */ /* 0x000fe4000fffe0ff */
[----:B----4-:R-:W-:Y:S02]  /*5190*/  UIADD3 UR12, UPT, UPT, UR16, 0x404, URZ ;  /* 0x00000404100c7890 */ /* 0x010fe4000fffe0ff */
[----:B------:R-:W-:Y:S01]  /*51a0*/  UIADD3 UR10, UPT, UPT, UR18, 0x106, URZ ;  /* 0x00000106120a7890 */ /* 0x000fe2000fffe0ff */
[----:B------:R1:W-:Y:S01]  /*51b0*/  UTCQMMA.2CTA gdesc[UR8], gdesc[UR20], tmem[UR24], tmem[UR36], idesc[UR37], tmem[UR62], UPT ;  /* 0x003e241408007dea */ /* 0x0003e2000ba00318 */
[----:B------:R-:W-:Y:S01]  /*51c0*/  UIADD3 UR6, UPT, UPT, UR16, 0x406, URZ ;  /* 0x0000040610067890 */ /* 0x000fe2000fffe0ff */
[----:B------:R2:W-:Y:S04]  /*51d0*/  UTCQMMA.2CTA gdesc[UR4], gdesc[UR14], tmem[UR24], tmem[UR34], idesc[UR35], tmem[UR54], UPT ;  /* 0x0036220e04007dea */ /* 0x0005e8000ba00318 */
[----:B------:R4:W-:Y:S04]  /*51e0*/  UTCQMMA.2CTA gdesc[UR12], gdesc[UR22], tmem[UR24], tmem[UR32], idesc[UR33], tmem[UR52], UPT ;  /* 0x003420160c007dea */ /* 0x0009e8000ba00318 */
[----:B------:R4:W-:Y:S01]  /*51f0*/  UTCQMMA.2CTA gdesc[UR6], gdesc[UR10], tmem[UR24], tmem[UR30], idesc[UR31], tmem[UR50], UPT ;  /* 0x00321e0a06007dea */ /* 0x0009e2000ba00318 */
[----:B------:R4:W-:Y:S01]  /*5200*/  UTCBAR.2CTA.MULTICAST [UR17], URZ, UR64 ;  /* 0x000000ff110073e9 */ /* 0x0009e20008200840 */
[----:B-1----:R-:W-:Y:S01]  /*5210*/  UMOV UR9, 0x1 ;  /* 0x0000000100097882 */ /* 0x002fe20000000000 */
[----:B--2---:R-:W-:Y:S01]  /*5220*/  UMOV UR4, UR27 ;  /* 0x0000001b00047c82 */ /* 0x004fe20008000000 */
[----:B------:R-:W-:Y:S05]  /*5230*/  BRA.U UP0, `(.L_x_79) ;  /* 0xfffffff900e47547 */ /* 0x000fea000b83ffff */
.L_x_76:
[----:B------:R-:W-:Y:S01]  /*5240*/  UIADD3 UR4, UPT, UPT, UR71, 0xa0, URZ ;  /* 0x000000a047047890 */ /* 0x000fe2000fffe0ff */
[----:B------:R-:W-:-:S08]  /*5250*/  UMOV UR26, UR38 ;  /* 0x00000026001a7c82 */ /* 0x000fd00008000000 */
[----:B------:R2:W-:Y:S01]  /*5260*/  UTCBAR.2CTA.MULTICAST [UR4], URZ, UR76 ;  /* 0x000000ff040073e9 */ /* 0x0005e2000820084c */
[----:B------:R-:W-:Y:S02]  /*5270*/  NOP ;  /* 0x0000000000007918 */ /* 0x000fe40000000000 */
.L_x_74:
[----:B------:R-:W-:Y:S01]  /*5280*/  R2UR UR5, R90 ;  /* 0x000000005a0572ca */ /* 0x000fe200000e0000 */
[----:B--2---:R-:W-:Y:S01]  /*5290*/  UIADD3 UR4, UPT, UPT, UR72, 0x1, URZ ;  /* 0x0000000148047890 */ /* 0x004fe2000fffe0ff */
[----:B------:R-:W-:-:S03]  /*52a0*/  ISETP.NE.AND P0, PT, R11, 0x2, PT ;  /* 0x000000020b00780c */ /* 0x000fc60003f05270 */
[----:B------:R-:W-:Y:S01]  /*52b0*/  UISETP.NE.AND UP0, UPT, UR4, 0x2, UPT ;  /* 0x000000020400788c */ /* 0x000fe2000bf05270 */
[----:B-1----:R-:W-:Y:S02]  /*52c0*/  SEL R3, RZ, 0x1, P0 ;  /* 0x00000001ff037807 */ /* 0x002fe40000000000 */
[----:B------:R-:W-:Y:S01]  /*52d0*/  SEL R11, R11, RZ, P0 ;  /* 0x000000ff0b0b7207 */ /* 0x000fe20000000000 */
[----:B------:R-:W-:Y:S01]  /*52e0*/  USEL UR72, UR4, URZ, UP0 ;  /* 0x000000ff04487287 */ /* 0x000fe20008000000 */
[----:B------:R-:W-:-:S03]  /*52f0*/  LOP3.LUT R10, R10, R3, RZ, 0x3c, !PT ;  /* 0x000000030a0a7212 */ /* 0x000fc600078e3cff */
[----:B------:R-:W-:Y:S02]  /*5300*/  UIADD3 UR28, UPT, UPT, UR69, UR5, URZ ;  /* 0x00000005451c7290 */ /* 0x000fe4000fffe0ff */
[----:B------:R-:W-:-:S06]  /*5310*/  USEL UR5, URZ, 0x1, UP0 ;  /* 0x00000001ff057887 */ /* 0x000fcc0008000000 */
[----:B------:R-:W-:Y:S01]  /*5320*/  LOP3.LUT R12, R12, UR5, RZ, 0x3c, !PT ;  /* 0x000000050c0c7c12 */ /* 0x000fe2000f8e3cff */
[----:B------:R-:W-:Y:S06]  /*5330*/  BRA.U UP2, `(.L_x_80) ;  /* 0xffffffed02e87547 */ /* 0x000fec000b83ffff */
[----:B------:R-:W1:Y:S01]  /*5340*/  S2UR UR8, SR_CgaCtaId ;  /* 0x00000000000879c3 */ /* 0x000e620000008800 */
[----:B------:R-:W-:Y:S02]  /*5350*/  ELECT P0, URZ, PT ;  /* 0x0000000000ff782f */ /* 0x000fe40003800000 */
[----:B------:R-:W-:Y:S01]  /*5360*/  R2UR UR5, R2 ;  /* 0x00000000020572ca */ /* 0x000fe200000e0000 */
[----:B------:R-:W-:Y:S01]  /*5370*/  UMOV UR4, 0x40 ;  /* 0x0000004000047882 */ /* 0x000fe20000000000 */
[----:B------:R-:W-:-:S03]  /*5380*/  IMAD.MOV.U32 R2, RZ, RZ, 0x1 ;  /* 0x00000001ff027424 */ /* 0x000fc600078e00ff */
[----:B------:R-:W-:Y:S08]  /*5390*/  UVIRTCOUNT.DEALLOC.SMPOOL 0x80 ;  /* 0x000000800000784c */ /* 0x000ff00000000000 */
[----:B------:R-:W-:Y:S02]  /*53a0*/  UISETP.NE.AND UP0, UPT, UR5, URZ, UPT ;  /* 0x000000ff0500728c */ /* 0x000fe4000bf05270 */
[----:B-1----:R-:W-:-:S09]  /*53b0*/  ULEA UR8, UR8, UR4, 0x18 ;  /* 0x0000000408087291 */ /* 0x002fd2000f8ec0ff */
[----:B------:R1:W-:Y:S01]  /*53c0*/  @P0 STS.U8 [UR8+0x1c], R2 ;  /* 0x00001c02ff000988 */ /* 0x0003e20008000008 */
[----:B------:R-:W-:Y:S05]  /*53d0*/  BRA.U UP0, `(.L_x_81) ;  /* 0x0000000100587547 */ /* 0x000fea000b800000 */
[----:B------:R-:W-:Y:S01]  /*53e0*/  UIADD3 UR5, UPT, UPT, UR29, 0xb0, URZ ;  /* 0x000000b01d057890 */ /* 0x000fe2000fffe0ff */
[----:B------:R-:W-:-:S03]  /*53f0*/  SHF.L.U32 R3, R12, 0x1f, RZ ;  /* 0x0000001f0c037819 */ /* 0x000fc600000006ff */
[----:B------:R-:W-:-:S09]  /*5400*/  ULEA UR4, UR72, UR5, 0x3 ;  /* 0x0000000548047291 */ /* 0x000fd2000f8e18ff */
[----:B------:R-:W2:Y:S02]  /*5410*/  SYNCS.PHASECHK.TRANS64.TRYWAIT P0, [UR4], R3 ;  /* 0x00000003ff0075a7 */ /* 0x000ea40008001104 */
[----:B--2---:R-:W-:Y:S05]  /*5420*/  @!P0 BRA `(.L_x_82) ;  /* 0x0000004800248947 */ /* 0x004fea0003800000 */
.L_x_160:
[----:B------:R-:W-:-:S04]  /*5430*/  UIADD3 UR4, UPT, UPT, UR72, 0x1, URZ ;  /* 0x0000000148047890 */ /* 0x000fc8000fffe0ff */
[----:B------:R-:W-:-:S04]  /*5440*/  UISETP.NE.AND UP1, UPT, UR4, 0x2, UPT ;  /* 0x000000020400788c */ /* 0x000fc8000bf25270 */
[----:B----4-:R-:W-:Y:S02]  /*5450*/  USEL UR6, URZ, 0x1, UP1 ;  /* 0x00000001ff067887 */ /* 0x010fe40008800000 */
[----:B------:R-:W-:-:S04]  /*5460*/  USEL UR4, UR4, URZ, UP1 ;  /* 0x000000ff04047287 */ /* 0x000fc80008800000 */
[----:B------:R-:W-:Y:S01]  /*5470*/  ULEA UR4, UR4, UR5, 0x3 ;  /* 0x0000000504047291 */ /* 0x000fe2000f8e18ff */
[----:B-1----:R-:W-:-:S04]  /*5480*/  LOP3.LUT R3, R12, UR6, RZ, 0x3c, !PT ;  /* 0x000000060c037c12 */ /* 0x002fc8000f8e3cff */
[----:B------:R-:W-:Y:S01]  /*5490*/  SHF.L.U32 R3, R3, 0x1f, RZ ;  /* 0x0000001f03037819 */ /* 0x000fe200000006ff */
[----:B------:R-:W-:-:S04]  /*54a0*/  IMAD.U32 R2, RZ, RZ, UR4 ;  /* 0x00000004ff027e24 */ /* 0x000fc8000f8e00ff */
[----:B------:R1:W2:Y:S03]  /*54b0*/  SYNCS.PHASECHK.TRANS64.TRYWAIT P0, [R2+URZ], R3 ;  /* 0x00000003020075a7 */ /* 0x0002a600080011ff */
[----:B--2---:R-:W-:Y:S05]  /*54c0*/  @!P0 NANOSLEEP.SYNCS 0x989680 ;  /* 0x009896800000895d */ /* 0x004fea0003900000 */
[----:B------:R-:W2:Y:S02]  /*54d0*/  @!P0 SYNCS.PHASECHK.TRANS64 P0, [R2+URZ], R3 ;  /* 0x00000003020085a7 */ /* 0x000ea400080010ff */
[----:B--2---:R-:W-:Y:S05]  /*54e0*/  @P0 BRA `(.L_x_83) ;  /* 0x0000000000240947 */ /* 0x004fea0003800000 */
.L_x_84:
[----:B--2---:R2:W4:Y:S02]  /*54f0*/  SYNCS.PHASECHK.TRANS64.TRYWAIT P0, [R2+URZ], R3 ;  /* 0x00000003020075a7 */ /* 0x00452400080011ff */
[----:B----4-:R-:W-:Y:S05]  /*5500*/  @!P0 NANOSLEEP.SYNCS 0x989680 ;  /* 0x009896800000895d */ /* 0x010fea0003900000 */
[----:B------:R-:W4:Y:S02]  /*5510*/  @!P0 SYNCS.PHASECHK.TRANS64 P0, [R2+URZ], R3 ;  /* 0x00000003020085a7 */ /* 0x000f2400080010ff */
[----:B----4-:R-:W-:Y:S05]  /*5520*/  @!P0 BRA `(.L_x_84) ;  /* 0xfffffffc00f08947 */ /* 0x010fea000383ffff */
[----:B------:R-:W-:Y:S05]  /*5530*/  BRA `(.L_x_83) ;  /* 0x0000000000107947 */ /* 0x000fea0003800000 */
.L_x_81:
[----:B------:R-:W-:Y:S01]  /*5540*/  R2UR UR5, R0 ;  /* 0x00000000000572ca */ /* 0x000fe200000e0000 */
[----:B------:R-:W-:-:S12]  /*5550*/  UIADD3 UR4, UPT, UPT, UR29, 0xe0, URZ ;  /* 0x000000e01d047890 */ /* 0x000fd8000fffe0ff */
[----:B------:R-:W-:-:S09]  /*5560*/  UPRMT UR4, UR5, 0x654, UR4 ;  /* 0x0000065405047896 */ /* 0x000fd20008000004 */
[----:B------:R-:W-:Y:S03]  /*5570*/  SYNCS.ARRIVE.TRANS64.RED.A1T0 RZ, [UR4], RZ ;  /* 0x000000ffffff79a7 */ /* 0x000fe60008100404 */
.L_x_83:
[----:B-12---:R-:W-:Y:S01]  /*5580*/  SHF.L.U32 R3, RZ, 0x1f, RZ ;  /* 0x0000001fff037819 */ /* 0x006fe200000006ff */
[----:B------:R-:W-:Y:S01]  /*5590*/  UIADD3 UR4, UPT, UPT, UR29, 0xe0, URZ ;  /* 0x000000e01d047890 */ /* 0x000fe2000fffe0ff */
[----:B------:R-:W-:Y:S02]  /*55a0*/  PLOP3.LUT P0, PT, PT, PT, UP0, 0x80, 0x8 ;  /* 0x000000000008781c */ /* 0x000fe40003f0f008 */
[----:B---3--:R-:W1:Y:S02]  /*55b0*/  SYNCS.PHASECHK.TRANS64.TRYWAIT P1, [UR29+0xe0], R3 ;  /* 0x0000e003ff0075a7 */ /* 0x008e64000802111d */
[----:B-1----:R-:W-:Y:S09]  /*55c0*/  @!P1 BRA `(.L_x_85) ;  /* 0x0000004400d49947 */ /* 0x002ff20003800000 */
.L_x_162:
[----:B------:R-:W-:Y:S01]  /*55d0*/  R2UR UR5, R0 ;  /* 0x00000000000572ca */ /* 0x000fe200000e0000 */
[----:B----4-:R-:W-:-:S12]  /*55e0*/  UMOV UR6, 0x1 ;  /* 0x0000000100067882 */ /* 0x010fd80000000000 */
[----:B------:R-:W-:-:S03]  /*55f0*/  @!UP0 UPRMT UR4, UR5, 0x654, UR4 ;  /* 0x0000065405048896 */ /* 0x000fc60008000004 */
[----:B------:R-:W-:-:S06]  /*5600*/  UMOV UR5, 0xffff ;  /* 0x0000ffff00057882 */ /* 0x000fcc0000000000 */
[----:B------:R-:W-:Y:S01]  /*5610*/  @!P0 SYNCS.ARRIVE.TRANS64.RED.A1T0 RZ, [UR4], RZ ;  /* 0x000000ffffff89a7 */ /* 0x000fe20008100404 */
[----:B------:R-:W-:Y:S01]  /*5620*/  NOP ;  /* 0x0000000000007918 */ /* 0x000fe20000000000 */
[----:B------:R-:W2:Y:S01]  /*5630*/  LDS R0, [UR8+0x14] ;  /* 0x00001408ff007984 */ /* 0x000ea20008000800 */
[----:B------:R-:W-:-:S04]  /*5640*/  ULOP3.LUT UR4, UR25, 0xffff, URZ, 0xc0, !UPT ;  /* 0x0000ffff19047892 */ /* 0x000fc8000f8ec0ff */
[----:B------:R-:W-:-:S04]  /*5650*/  USHF.R.U32.HI UR4, URZ, 0x5, UR4 ;  /* 0x00000005ff047899 */ /* 0x000fc80008011604 */
[----:B------:R-:W-:Y:S02]  /*5660*/  USHF.L.U32 UR5, UR5, UR4, URZ ;  /* 0x0000000405057299 */ /* 0x000fe400080006ff */
[----:B------:R-:W-:-:S04]  /*5670*/  USHF.L.U32 UR4, UR6, UR4, URZ ;  /* 0x0000000406047299 */ /* 0x000fc800080006ff */
[----:B--2---:R-:W-:-:S04]  /*5680*/  LOP3.LUT R0, R0, UR5, RZ, 0xc0, !PT ;  /* 0x0000000500007c12 */ /* 0x004fc8000f8ec0ff */
[----:B------:R-:W-:-:S13]  /*5690*/  ISETP.NE.AND P0, PT, R0, UR5, PT ;  /* 0x0000000500007c0c */ /* 0x000fda000bf05270 */
[----:B------:R-:W-:Y:S05]  /*56a0*/  @P0 BRA `(.L_x_86) ;  /* 0x0000000000580947 */ /* 0x000fea0003800000 */
[----:B------:R-:W2:Y:S02]  /*56b0*/  LDS R0, [UR8+0x18] ;  /* 0x00001808ff007984 */ /* 0x000ea40008000800 */
[----:B--2---:R-:W-:-:S04]  /*56c0*/  LOP3.LUT R0, R0, UR4, RZ, 0xc0, !PT ;  /* 0x0000000400007c12 */ /* 0x004fc8000f8ec0ff */
[----:B------:R-:W-:-:S13]  /*56d0*/  ISETP.NE.AND P0, PT, R0, UR4, PT ;  /* 0x0000000400007c0c */ /* 0x000fda000bf05270 */
[----:B------:R-:W-:Y:S05]  /*56e0*/  @P0 BRA `(.L_x_87) ;  /* 0x00000000003c0947 */ /* 0x000fea0003800000 */
[----:B-1----:R-:W1:Y:S01]  /*56f0*/  S2R R2, SR_LANEID ;  /* 0x0000000000027919 */ /* 0x002e620000000000 */
[----:B------:R-:W-:Y:S01]  /*5700*/  ULOP3.LUT UR5, URZ, UR5, URZ, 0x33, !UPT ;  /* 0x00000005ff057292 */ /* 0x000fe2000f8e33ff */
[----:B------:R-:W-:Y:S01]  /*5710*/  LOP3.LUT R4, RZ, UR4, RZ, 0x33, !PT ;  /* 0x00000004ff047c12 */ /* 0x000fe2000f8e33ff */
[----:B------:R-:W-:Y:S02]  /*5720*/  VOTEU.ANY UR4, UPT, PT ;  /* 0x0000000000047886 */ /* 0x000fe400038e0100 */
[----:B------:R-:W-:Y:S01]  /*5730*/  UFLO.U32 UR4, UR4 ;  /* 0x00000004000472bd */ /* 0x000fe200080e0000 */
[----:B------:R-:W2:Y:S01]  /*5740*/  REDUX UR6, R4 ;  /* 0x00000000040673c4 */ /* 0x000ea20000000000 */
[----:B------:R-:W-:-:S06]  /*5750*/  IMAD.U32 R0, RZ, RZ, UR5 ;  /* 0x00000005ff007e24 */ /* 0x000fcc000f8e00ff */
[----:B------:R3:W-:Y:S01]  /*5760*/  UTCATOMSWS.AND URZ, UR5 ;  /* 0x0000000500ff79e3 */ /* 0x0007e20008000000 */
[----:B------:R-:W4:Y:S01]  /*5770*/  REDUX UR7, R0 ;  /* 0x00000000000773c4 */ /* 0x000f220000000000 */
[----:B-1----:R-:W-:Y:S01]  /*5780*/  ISETP.EQ.U32.AND P0, PT, R2, UR4, PT ;  /* 0x0000000402007c0c */ /* 0x002fe2000bf02070 */
[----:B--2---:R-:W-:Y:S01]  /*5790*/  IMAD.U32 R2, RZ, RZ, UR6 ;  /* 0x00000006ff027e24 */ /* 0x004fe2000f8e00ff */
[----:B----4-:R-:W-:-:S11]  /*57a0*/  MOV R3, UR7 ;  /* 0x0000000700037c02 */ /* 0x010fd60008000f00 */
[----:B------:R3:W-:Y:S04]  /*57b0*/  @P0 ATOMS.AND RZ, [UR8+0x14], R3 ;  /* 0x00001403ffff098c */ /* 0x0007e8000a800008 */
[----:B------:R3:W-:Y:S01]  /*57c0*/  @P0 ATOMS.AND RZ, [UR8+0x18], R2 ;  /* 0x00001802ffff098c */ /* 0x0007e2000a800008 */
[----:B------:R-:W-:Y:S05]  /*57d0*/  BRA `(.L_x_88) ;  /* 0x0000000000147947 */ /* 0x000fea0003800000 */
.L_x_87:
[----:B-1----:R-:W-:Y:S02]  /*57e0*/  MOV R2, 0x5800 ;  /* 0x0000580000027802 */ /* 0x002fe40000000f00 */
[----:B-----5:R-:W-:Y:S05]  /*57f0*/  CALL.REL.NOINC `($__internal_0_$__cuda_sm10x_tcgen05_guardrail_trap_col_being_dealloced_not_returned_by_alloc) ;  /* 0x00000048003c7944 */ /* 0x020fea0003c00000 */
[----:B------:R-:W-:Y:S05]  /*5800*/  BRA `(.L_x_88) ;  /* 0x0000000000087947 */ /* 0x000fea0003800000 */
.L_x_86:
[----:B-1----:R-:W-:Y:S02]  /*5810*/  MOV R2, 0x5830 ;  /* 0x0000583000027802 */ /* 0x002fe40000000f00 */
[----:B-----5:R-:W-:Y:S05]  /*5820*/  CALL.REL.NOINC `($__internal_2_$__cuda_sm10x_tcgen05_guardrail_trap_unallocated_columns_being_dealloced) ;  /* 0x0000004800487944 */ /* 0x020fea0003c00000 */
.L_x_88:
[----:B------:R-:W-:Y:S01]  /*5830*/  NOP ;  /* 0x0000000000007918 */ /* 0x000fe20000000000 */
[----:B---3--:R-:W-:Y:S05]  /*5840*/  EXIT ;  /* 0x000000000000794d */ /* 0x008fea0003800000 */
.L_x_59:
[----:B------:R-:W-:-:S09]  /*5850*/  UISETP.NE.OR UP0, UPT, UR19, 0x3, !UP4 ;  /* 0x000000031300788c */ /* 0x000fd2000e705670 */
[----:B------:R-:W-:Y:S05]  /*5860*/  BRA.U UP0, `(.L_x_89) ;  /* 0x0000000d00fc7547 */ /* 0x000fea000b800000 */
[----:B------:R-:W1:Y:S01]  /*5870*/  LDCU UR29, c[0x0][0x370] ;  /* 0x00006e00ff1d77ac */ /* 0x000e620008000800 */
[----:B------:R-:W-:Y:S01]  /*5880*/  R2UR UR6, R92 ;  /* 0x000000005c0672ca */ /* 0x000fe200000e0000 */
[----:B------:R-:W2:Y:S01]  /*5890*/  LDC.64 R16, c[0x0][0x348] ;  /* 0x0000d200ff107b82 */ /* 0x000ea20000000a00 */
[----:B------:R-:W-:Y:S01]  /*58a0*/  HFMA2 R13, -RZ, RZ, 0, 0 ;  /* 0x00000000ff0d7431 */ /* 0x000fe200000001ff */
[----:B------:R-:W1:Y:S01]  /*58b0*/  LDCU.128 UR32, c[0x0][0xf10] ;  /* 0x0001e200ff2077ac */ /* 0x000e620008000c00 */
[----:B------:R-:W-:Y:S01]  /*58c0*/  IMAD.MOV.U32 R15, RZ, RZ, 0x1 ;  /* 0x00000001ff0f7424 */ /* 0x000fe200078e00ff */
[----:B------:R-:W-:Y:S01]  /*58d0*/  MOV R7, 0x2000 ;  /* 0x0000200000077802 */ /* 0x000fe20000000f00 */
[----:B------:R-:W-:Y:S01]  /*58e0*/  IMAD.MOV.U32 R14, RZ, RZ, RZ ;  /* 0x000000ffff0e7224 */ /* 0x000fe200078e00ff */
[----:B------:R-:W3:Y:S02]  /*58f0*/  LDCU UR27, c[0x0][0x374] ;  /* 0x00006e80ff1b77ac */ /* 0x000ee40008000800 */
[----:B------:R-:W4:Y:S01]  /*5900*/  LDC.64 R2, c[0x0][0xc88] ;  /* 0x00032200ff027b82 */ /* 0x000f220000000a00 */
[----:B------:R-:W3:Y:S01]  /*5910*/  LDCU UR15, c[0x0][0xf0c] ;  /* 0x0001e180ff0f77ac */ /* 0x000ee20008000800 */
[----:B------:R-:W3:Y:S06]  /*5920*/  LDCU UR36, c[0x0][0xf20] ;  /* 0x0001e400ff2477ac */ /* 0x000eec0008000800 */
[----:B------:R-:W2:Y:S01]  /*5930*/  LDC.64 R4, c[0x0][0xc90] ;  /* 0x00032400ff047b82 */ /* 0x000ea20000000a00 */
[----:B------:R-:W3:Y:S01]  /*5940*/  LDCU UR4, c[0x0][0xf30] ;  /* 0x0001e600ff0477ac */ /* 0x000ee20008000800 */
[----:B------:R-:W-:Y:S01]  /*5950*/  UMOV UR24, 0x400 ;  /* 0x0000040000187882 */ /* 0x000fe20000000000 */
[----:B------:R-:W-:-:S02]  /*5960*/  UPLOP3.LUT UP3, UPT, UPT, UPT, UPT, 0x40, 0x4 ;  /* 0x000000000004789c */ /* 0x000fc40003f6e870 */
[----:B------:R-:W-:Y:S02]  /*5970*/  ULEA UR24, UR6, UR24, 0x18 ;  /* 0x0000001806187291 */ /* 0x000fe4000f8ec0ff */
[----:B-1----:R-:W-:Y:S02]  /*5980*/  UIMAD.WIDE.U32 UR6, UR29, UR32, URZ ;  /* 0x000000201d0672a5 */ /* 0x002fe4000f8e00ff */
[----:B---3--:R-:W-:Y:S02]  /*5990*/  UIMAD.WIDE.U32 UR8, UR27, UR35, URZ ;  /* 0x000000231b0872a5 */ /* 0x008fe4000f8e00ff */
[----:B------:R-:W-:Y:S02]  /*59a0*/  UISETP.GE.AND UP0, UPT, UR39, 0x1, UPT ;  /* 0x000000012700788c */ /* 0x000fe4000bf06270 */
[----:B------:R-:W-:Y:S01]  /*59b0*/  UISETP.NE.AND UP4, UPT, UR39, 0x1, UPT ;  /* 0x000000012700788c */ /* 0x000fe2000bf85270 */
[----:B------:R-:W-:Y:S02]  /*59c0*/  UMOV UR6, UR7 ;  /* 0x0000000700067c82 */ /* 0x000fe40008000000 */
[----:B------:R-:W-:Y:S01]  /*59d0*/  UMOV UR30, UR9 ;  /* 0x00000009001e7c82 */ /* 0x000fe20008000000 */
[----:B------:R-:W1:Y:S01]  /*59e0*/  LDCU.64 UR16, c[0x0][0xf28] ;  /* 0x0001e500ff1077ac */ /* 0x000e620008000a00 */
[----:B------:R-:W-:-:S02]  /*59f0*/  UISETP.NE.AND UP6, UPT, UR15, 0x1, UPT ;  /* 0x000000010f00788c */ /* 0x000fc4000bfc5270 */
[----:B------:R-:W-:Y:S02]  /*5a00*/  UISETP.NE.AND UP5, UPT, UR34, 0x1, UPT ;  /* 0x000000012200788c */ /* 0x000fe4000bfa5270 */
[----:B------:R-:W-:Y:S02]  /*5a10*/  USHF.R.U32.HI UR31, URZ, UR33, UR6 ;  /* 0x00000021ff1f7299 */ /* 0x000fe40008011606 */
[----:B------:R-:W-:Y:S02]  /*5a20*/  USHF.R.U32.HI UR30, URZ, UR36, UR30 ;  /* 0x00000024ff1e7299 */ /* 0x000fe4000801161e */
[----:B------:R-:W-:Y:S01]  /*5a30*/  UISETP.NE.AND UP2, UPT, UR4, 0x1, UPT ;  /* 0x000000010400788c */ /* 0x000fe2000bf45270 */
[----:B------:R-:W-:-:S10]  /*5a40*/  UMOV UR12, URZ ;  /* 0x000000ff000c7c82 */ /* 0x000fd40008000000 */
.L_x_98:
[C---:B------:R-:W-:Y:S02]  /*5a50*/  LEA R12, R14.reuse, UR24, 0x3 ;  /* 0x000000180e0c7c11 */ /* 0x040fe4000f8e18ff */
[----:B------:R-:W-:Y:S02]  /*5a60*/  SHF.L.U32 R9, R13, 0x1f, RZ ;  /* 0x0000001f0d097819 */ /* 0x000fe400000006ff */
[----:B------:R-:W-:Y:S02]  /*5a70*/  LEA R10, R14, UR24, 0x4 ;  /* 0x000000180e0a7c11 */ /* 0x000fe4000f8e20ff */
[----:B---3--:R-:W3:Y:S02]  /*5a80*/  SYNCS.PHASECHK.TRANS64.TRYWAIT P0, [R12+URZ+0x80], R9 ;  /* 0x000080090c0075a7 */ /* 0x008ee400080011ff */
[----:B---3--:R-:W-:Y:S05]  /*5a90*/  @!P0 BRA `(.L_x_90) ;  /* 0x0000004000b88947 */ /* 0x008fea0003800000 */
.L_x_163:
[----:B---3--:R-:W3:Y:S01]  /*5aa0*/  LDS.128 R8, [R10+0xf0] ;  /* 0x0000f0000a087984 */ /* 0x008ee20000000c00 */
[----:B------:R-:W-:Y:S01]  /*5ab0*/  UISETP.GE.AND UP0, UPT, UR39, 0x1, UPT ;  /* 0x000000012700788c */ /* 0x000fe2000bf06270 */
[----:B------:R-:W-:Y:S01]  /*5ac0*/  @!PT LDS RZ, [RZ] ;  /* 0x00000000fffff984 */ /* 0x000fe20000000800 */
[----:B------:R-:W-:Y:S01]  /*5ad0*/  @!PT LDS RZ, [RZ] ;  /* 0x00000000fffff984 */ /* 0x000fe20000000800 */
[----:B------:R-:W-:Y:S01]  /*5ae0*/  @!PT LDS RZ, [RZ] ;  /* 0x00000000fffff984 */ /* 0x000fe20000000800 */
[----:B------:R-:W-:Y:S01]  /*5af0*/  @!PT LDS RZ, [RZ] ;  /* 0x00000000fffff984 */ /* 0x000fe20000000800 */
[----:B------:R1:W-:Y:S06]  /*5b00*/  MEMBAR.ALL.CTA ;  /* 0x0000000000007992 */ /* 0x0003ec0000008000 */
[----:B-1----:R-:W1:Y:S01]  /*5b10*/  FENCE.VIEW.ASYNC.S ;  /* 0x00000000000073c6 */ /* 0x002e620000000000 */
[----:B---3--:R-:W-:Y:S11]  /*5b20*/  LOP3.LUT P0, RZ, R10, 0x1, RZ, 0xc0, !PT ;  /* 0x000000010aff7812 */ /* 0x008ff6000780c0ff */
[----:B------:R-:W-:Y:S02]  /*5b30*/  @!UPT UIADD3 URZ, UPT, UPT, URZ, URZ, URZ ;  /* 0x000000fffffff290 */ /* 0x000fe4000fffe0ff */
[----:B-1----:R-:W-:Y:S01]  /*5b40*/  VOTEU.ANY UP1, P0 ;  /* 0x0000000000ff7886 */ /* 0x002fe20000020100 */
[----:B------:R-:W-:Y:S11]  /*5b50*/  PLOP3.LUT P0, PT, PT, PT, UP1, 0x80, 0x8 ;  /* 0x000000000008781c */ /* 0x000ff60003f0f018 */
[----:B------:R-:W-:Y:S02]  /*5b60*/  @!UPT UIADD3 URZ, UPT, UPT, URZ, URZ, URZ ;  /* 0x000000fffffff290 */ /* 0x000fe4000fffe0ff */
[----:B------:R-:W-:Y:S02]  /*5b70*/  @P0 SHF.R.U32.HI R0, RZ, 0x10, R9 ;  /* 0x00000010ff000819 */ /* 0x000fe40000011609 */
[----:B------:R-:W-:Y:S02]  /*5b80*/  @P0 MOV R6, R8 ;  /* 0x0000000800060202 */ /* 0x000fe40000000f00 */
[----:B------:R-:W-:Y:S01]  /*5b90*/  @P0 R2UR UR4, R0 ;  /* 0x00000000000402ca */ /* 0x000fe200000e0000 */
[----:B------:R-:W-:Y:S01]  /*5ba0*/  VIADD R0, R12, 0x90 ;  /* 0x000000900c007836 */ /* 0x000fe20000000000 */
[----:B------:R-:W-:Y:S02]  /*5bb0*/  @P0 LOP3.LUT R8, R9, 0xffff, RZ, 0xc0, !PT ;  /* 0x0000ffff09080812 */ /* 0x000fe400078ec0ff */
[----:B------:R-:W-:Y:S02]  /*5bc0*/  @P0 R2UR UR6, R6 ;  /* 0x00000000060602ca */ /* 0x000fe400000e0000 */
[----:B------:R-:W-:Y:S02]  /*5bd0*/  PRMT R0, RZ, 0x654, R0 ;  /* 0x00000654ff007816 */ /* 0x000fe40000000000 */
[----:B------:R-:W-:Y:S02]  /*5be0*/  @P0 R2UR UR5, R8 ;  /* 0x00000000080502ca */ /* 0x000fe400000e0000 */
[----:B------:R1:W-:Y:S03]  /*5bf0*/  SYNCS.ARRIVE.TRANS64.RED.A1T0 RZ, [R0+URZ], RZ ;  /* 0x000000ff00ff79a7 */ /* 0x0003e600081004ff */
[----:B------:R-:W-:Y:S04]  /*5c00*/  @UP1 UMOV UR26, UR4 ;  /* 0x00000004001a1c82 */ /* 0x000fe80008000000 */
[----:B------:R-:W-:Y:S04]  /*5c10*/  @UP1 UMOV UR14, UR6 ;  /* 0x00000006000e1c82 */ /* 0x000fe80008000000 */
[----:B------:R-:W-:Y:S01]  /*5c20*/  @UP1 UMOV UR13, UR5 ;  /* 0x00000005000d1c82 */ /* 0x000fe20008000000 */
[----:B------:R-:W-:Y:S05]  /*5c30*/  BRA.U !UP0, `(.L_x_91) ;  /* 0x0000000108a47547 */ /* 0x000fea000b800000 */
[----:B------:R-:W-:Y:S02]  /*5c40*/  UIMAD.WIDE.U32 UR8, UR13, UR35, URZ ;  /* 0x000000230d0872a5 */ /* 0x000fe4000f8e00ff */
[----:B------:R-:W-:Y:S02]  /*5c50*/  UIMAD.WIDE.U32 UR10, UR14, UR32, URZ ;  /* 0x000000200e0a72a5 */ /* 0x000fe4000f8e00ff */
[----:B------:R-:W-:Y:S02]  /*5c60*/  USEL UR4, UR27, UR30, !UP5 ;  /* 0x0000001e1b047287 */ /* 0x000fe4000e800000 */
[----:B------:R-:W-:Y:S02]  /*5c70*/  USEL UR7, UR29, UR31, !UP6 ;  /* 0x0000001f1d077287 */ /* 0x000fe4000f000000 */
[----:B------:R-:W-:Y:S02]  /*5c80*/  UIMAD.WIDE.U32 UR18, UR4, UR16, URZ ;  /* 0x00000010041272a5 */ /* 0x000fe4000f8e00ff */
[----:B------:R-:W-:Y:S01]  /*5c90*/  UIMAD.WIDE.U32 UR20, UR7, UR16, URZ ;  /* 0x00000010071472a5 */ /* 0x000fe2000f8e00ff */
[----:B------:R-:W-:Y:S02]  /*5ca0*/  UMOV UR5, UR9 ;  /* 0x0000000900057c82 */ /* 0x000fe40008000000 */
[----:B------:R-:W-:Y:S03]  /*5cb0*/  USHF.R.U32.HI UR6, URZ, UR36, UR5 ;  /* 0x00000024ff067299 */ /* 0x000fe60008011605 */
[----:B------:R-:W-:Y:S01]  /*5cc0*/  UMOV UR5, UR11 ;  /* 0x0000000b00057c82 */ /* 0x000fe20008000000 */
[----:B------:R-:W-:Y:S02]  /*5cd0*/  USEL UR6, UR13, UR6, !UP5 ;  /* 0x000000060d067287 */ /* 0x000fe4000e800000 */
[----:B------:R-:W-:Y:S02]  /*5ce0*/  USHF.R.U32.HI UR8, URZ, UR33, UR5 ;  /* 0x00000021ff087299 */ /* 0x000fe40008011605 */
[----:B------:R-:W-:Y:S01]  /*5cf0*/  UIMAD.WIDE.U32 UR10, UR6, UR16, URZ ;  /* 0x00000010060a72a5 */ /* 0x000fe2000f8e00ff */
[----:B------:R-:W-:Y:S02]  /*5d00*/  UMOV UR5, UR19 ;  /* 0x0000001300057c82 */ /* 0x000fe40008000000 */
[----:B------:R-:W-:Y:S03]  /*5d10*/  @UP4 USHF.R.U32.HI UR4, URZ, UR17, UR5 ;  /* 0x00000011ff044299 */ /* 0x000fe60008011605 */
[----:B------:R-:W-:Y:S01]  /*5d20*/  UMOV UR5, UR21 ;  /* 0x0000001500057c82 */ /* 0x000fe20008000000 */
[----:B------:R-:W-:Y:S02]  /*5d30*/  UIMAD UR4, UR39, UR4, URZ ;  /* 0x00000004270472a4 */ /* 0x000fe4000f8e02ff */
[----:B------:R-:W-:Y:S02]  /*5d40*/  @UP4 USHF.R.U32.HI UR7, URZ, UR17, UR5 ;  /* 0x00000011ff074299 */ /* 0x000fe40008011605 */
[----:B------:R-:W-:Y:S02]  /*5d50*/  USEL UR5, UR14, UR8, !UP6 ;  /* 0x000000080e057287 */ /* 0x000fe4000f000000 */
[----:B------:R-:W-:Y:S02]  /*5d60*/  UIMAD UR8, UR39, UR7, URZ ;  /* 0x00000007270872a4 */ /* 0x000fe4000f8e02ff */
[----:B------:R-:W-:Y:S03]  /*5d70*/  UISETP.GE.AND UP0, UPT, UR6, UR4, UPT ;  /* 0x000000040600728c */ /* 0x000fe6000bf06270 */
[----:B------:R-:W-:Y:S01]  /*5d80*/  UMOV UR4, UR11 ;  /* 0x0000000b00047c82 */ /* 0x000fe20008000000 */
[----:B------:R-:W-:Y:S02]  /*5d90*/  UISETP.GE.OR UP0, UPT, UR5, UR8, UP0 ;  /* 0x000000080500728c */ /* 0x000fe40008706670 */
[----:B------:R-:W-:Y:S02]  /*5da0*/  USHF.R.U32.HI UR4, URZ, UR17, UR4 ;  /* 0x00000011ff047299 */ /* 0x000fe40008011604 */
[----:B------:R-:W-:Y:S02]  /*5db0*/  UIMAD.WIDE.U32 UR8, UR5, UR16, URZ ;  /* 0x00000010050872a5 */ /* 0x000fe4000f8e00ff */
[----:B------:R-:W-:Y:S04]  /*5dc0*/  USEL UR10, UR6, UR4, !UP4 ;  /* 0x00000004060a7287 */ /* 0x000fe8000e000000 */
[----:B------:R-:W-:Y:S01]  /*5dd0*/  UIADD3 UR11, UPT, UPT, -UR10, URZ, URZ ;  /* 0x000000ff0a0b7290 */ /* 0x000fe2000fffe1ff */
[----:B------:R-:W-:Y:S02]  /*5de0*/  @!UP0 UMOV UR4, UR9 ;  /* 0x0000000900048c82 */ /* 0x000fe40008000000 */
[----:B------:R-:W-:Y:S02]  /*5df0*/  @!UP0 USHF.R.U32.HI UR4, URZ, UR17, UR4 ;  /* 0x00000011ff048299 */ /* 0x000fe40008011604 */
[----:B------:R-:W-:Y:S02]  /*5e00*/  UIMAD UR8, UR39, UR11, UR6 ;  /* 0x0000000b270872a4 */ /* 0x000fe4000f8e0206 */
[----:B------:R-:W-:Y:S04]  /*5e10*/  @!UP0 USEL UR4, UR5, UR4, !UP4 ;  /* 0x0000000405048287 */ /* 0x000fe8000e000000 */
[----:B------:R-:W-:Y:S02]  /*5e20*/  @!UP0 UIMAD UR8, UR7, UR8, UR4 ;  /* 0x00000008070882a4 */ /* 0x000fe4000f8e0204 */
[----:B------:R-:W-:Y:S02]  /*5e30*/  @!UP0 UIADD3 UR9, UPT, UPT, UR10, -UR4, URZ ;  /* 0x800000040a098290 */ /* 0x000fe4000fffe0ff */
[----:B------:R-:W-:Y:S02]  /*5e40*/  UIADD3 UR4, UPT, UPT, -UR5, URZ, URZ ;  /* 0x000000ff05047290 */ /* 0x000fe4000fffe1ff */
[----:B------:R-:W-:Y:S02]  /*5e50*/  UIADD3 UR7, UPT, UPT, -UR6, URZ, URZ ;  /* 0x000000ff06077290 */ /* 0x000fe4000fffe1ff */
[----:B------:R-:W-:Y:S02]  /*5e60*/  @!UP0 UIMAD UR6, UR9, UR39, UR5 ;  /* 0x00000027090682a4 */ /* 0x000fe4000f8e0205 */
[----:B------:R-:W-:Y:S02]  /*5e70*/  UIMAD UR14, UR15, UR4, UR14 ;  /* 0x000000040f0e72a4 */ /* 0x000fe4000f8e020e */
[----:B------:R-:W-:Y:S01]  /*5e80*/  UIMAD UR13, UR34, UR7, UR13 ;  /* 0x00000007220d72a4 */ /* 0x000fe2000f8e020d */
[----:B------:R-:W-:Y:S02]  /*5e90*/  @!UP0 UMOV UR5, UR8 ;  /* 0x0000000800058c82 */ /* 0x000fe40008000000 */
[----:B------:R-:W-:Y:S02]  /*5ea0*/  UIMAD UR14, UR5, UR15, UR14 ;  /* 0x0000000f050e72a4 */ /* 0x000fe4000f8e020e */
[----:B------:R-:W-:Y:S11]  /*5eb0*/  UIMAD UR13, UR6, UR34, UR13 ;  /* 0x00000022060d72a4 */ /* 0x000ff6000f8e020d */
[----:B------:R-:W-:Y:S01]  /*5ec0*/  @!UPT UIADD3 URZ, UPT, UPT, URZ, URZ, URZ ;  /* 0x000000fffffff290 */ /* 0x000fe2000fffe0ff */
.L_x_91:
[----:B------:R-:W3:Y:S01]  /*5ed0*/  @!UP2 LDCU.128 UR20, c[0x0][0xf10] ;  /* 0x0001e200ff14a7ac */ /* 0x000ee20008000c00 */
[C---:B--2---:R-:W-:Y:S02]  /*5ee0*/  ISETP.NE.U32.AND P1, PT, R4.reuse, RZ, PT ;  /* 0x000000ff0400720c */ /* 0x044fe40003f25070 */
[----:B------:R-:W-:Y:S02]  /*5ef0*/  ISETP.NE.U32.AND P0, PT, R4, RZ, PT ;  /* 0x000000ff0400720c */ /* 0x000fe40003f05070 */
[C---:B------:R-:W-:Y:S02]  /*5f00*/  ISETP.NE.AND.EX P1, PT, R5.reuse, RZ, PT, P1 ;  /* 0x000000ff0500720c */ /* 0x040fe40003f25310 */
[----:B------:R-:W-:Y:S01]  /*5f10*/  ISETP.NE.AND.EX P0, PT, R5, RZ, PT, P0 ;  /* 0x000000ff0500720c */ /* 0x000fe20003f05300 */
[----:B------:R-:W2:Y:S01]  /*5f20*/  @!UP2 LDCU UR5, c[0x0][0xf0c] ;  /* 0x0001e180ff05a7ac */ /* 0x000ea20008000800 */
[----:B------:R-:W-:Y:S02]  /*5f30*/  USHF.L.U32 UR11, UR25, 0x7, URZ ;  /* 0x00000007190b7899 */ /* 0x000fe400080006ff */
[----:B------:R-:W-:Y:S02]  /*5f40*/  USHF.L.U32 UR10, UR28, 0x6, URZ ;  /* 0x000000061c0a7899 */ /* 0x000fe400080006ff */
[----:B---3--:R-:W-:Y:S07]  /*5f50*/  UIMAD.WIDE.U32 UR6, UR14, UR20, URZ ;  /* 0x000000140e0672a5 */ /* 0x008fee000f8e00ff */
[----:B------:R-:W-:Y:S01]  /*5f60*/  @!UP2 UMOV UR4, UR7 ;  /* 0x000000070004ac82 */ /* 0x000fe20008000000 */
[----:B--2---:R-:W-:Y:S02]  /*5f70*/  @!UP2 UISETP.NE.AND UP0, UPT, UR5, 0x1, UPT ;  /* 0x000000010500a88c */ /* 0x004fe4000bf05270 */
[----:B------:R-:W-:Y:S02]  /*5f80*/  @!UP2 USHF.R.U32.HI UR4, URZ, UR21, UR4 ;  /* 0x00000015ff04a299 */ /* 0x000fe40008011604 */
[----:B------:R-:W-:Y:S02]  /*5f90*/  UIMAD.WIDE.U32 UR6, UR13, UR23, URZ ;  /* 0x000000170d0672a5 */ /* 0x000fe4000f8e00ff */
[----:B------:R-:W-:Y:S02]  /*5fa0*/  @!UP2 USEL UR8, UR14, UR4, !UP0 ;  /* 0x000000040e08a287 */ /* 0x000fe4000c000000 */
[----:B------:R-:W-:Y:S03]  /*5fb0*/  @!UP2 UISETP.NE.AND UP0, UPT, UR22, 0x1, UPT ;  /* 0x000000011600a88c */ /* 0x000fe6000bf05270 */
[----:B------:R-:W-:Y:S02]  /*5fc0*/  @!UP2 UMOV UR6, UR7 ;  /* 0x000000070006ac82 */ /* 0x000fe40008000000 */
[----:B------:R-:W2:Y:S02]  /*5fd0*/  @!UP2 LDCU UR4, c[0x0][0xf20] ;  /* 0x0001e400ff04a7ac */ /* 0x000ea40008000800 */
[----:B--2---:R-:W-:Y:S04]  /*5fe0*/  @!UP2 USHF.R.U32.HI UR6, URZ, UR4, UR6 ;  /* 0x00000004ff06a299 */ /* 0x004fe80008011606 */
[----:B------:R-:W-:Y:S04]  /*5ff0*/  @!UP2 USEL UR6, UR13, UR6, !UP0 ;  /* 0x000000060d06a287 */ /* 0x000fe8000c000000 */
[----:B------:R-:W-:Y:S02]  /*6000*/  @!UP2 UIADD3 UR4, UPT, UPT, -UR8, UR6, URZ ;  /* 0x000000060804a290 */ /* 0x000fe4000fffe1ff */
[----:B------:R-:W-:Y:S02]  /*6010*/  @!UP2 UIADD3 UR6, UPT, UPT, UR8, -UR6, URZ ;  /* 0x800000060806a290 */ /* 0x000fe4000fffe0ff */
[----:B------:R-:W-:Y:S02]  /*6020*/  @!UP2 UIMAD UR14, UR4, UR5, UR14 ;  /* 0x00000005040ea2a4 */ /* 0x000fe4000f8e020e */
[----:B------:R-:W-:Y:S01]  /*6030*/  @!UP2 UIMAD UR13, UR6, UR22, UR13 ;  /* 0x00000016060da2a4 */ /* 0x000fe2000f8e020d */
[----:B------:R-:W-:Y:S11]  /*6040*/  BRA.U UP3, `(.L_x_92) ;  /* 0x0000000103107547 */ /* 0x000ff6000b800000 */
[----:B-1----:R-:W-:Y:S04]  /*6050*/  MOV R0, UR59 ;  /* 0x0000003b00007c02 */ /* 0x002fe80008000f00 */
[----:B------:R-:W-:Y:S04]  /*6060*/  SHF.L.U32 R9, R0, 0x1f, RZ ;  /* 0x0000001f00097819 */ /* 0x000fe800000006ff */
[----:B------:R-:W1:Y:S02]  /*6070*/  SYNCS.PHASECHK.TRANS64.TRYWAIT P2, [UR24+0x78], R9 ;  /* 0x00007809ff0075a7 */ /* 0x000e640008041118 */
[----:B-1----:R-:W-:Y:S05]  /*6080*/  @!P2 BRA `(.L_x_93) ;  /* 0x0000003c0050a947 */ /* 0x002fea0003800000 */
.L_x_92:
[----:B------:R-:W-:Y:S05]  /*6090*/  @!P1 BRA `(.L_x_94) ;  /* 0x0000000000309947 */ /* 0x000fea0003800000 */
[----:B----4-:R-:W-:Y:S01]  /*60a0*/  ISETP.NE.U32.AND P1, PT, R2, RZ, PT ;  /* 0x000000ff0200720c */ /* 0x010fe20003f25070 */
[----:B------:R-:W2:Y:S01]  /*60b0*/  LDCU.64 UR4, c[0x0][0x358] ;  /* 0x00006b00ff0477ac */ /* 0x000ea20008000a00 */
[----:B------:R-:W-:Y:S02]  /*60c0*/  IMAD.MOV.U32 R88, RZ, RZ, 0x1 ;  /* 0x00000001ff587424 */ /* 0x000fe400078e00ff */
[----:B------:R-:W-:Y:S11]  /*60d0*/  ISETP.NE.AND.EX P1, PT, R3, RZ, PT, P1 ;  /* 0x000000ff0300720c */ /* 0x000ff60003f25310 */
[----:B------:R-:W-:Y:S02]  /*60e0*/  @!UPT UIADD3 URZ, UPT, UPT, URZ, URZ, URZ ;  /* 0x000000fffffff290 */ /* 0x000fe4000fffe0ff */
[----:B-1----:R-:W1:Y:S01]  /*60f0*/  @P1 LDC.64 R8, c[0x0][0xc88] ;  /* 0x00032200ff081b82 */ /* 0x002e620000000a00 */
[----:B------:R-:W-:Y:S04]  /*6100*/  @P1 IMAD R0, R4, UR52, RZ ;  /* 0x0000003404001c24 */ /* 0x000fe8000f8e02ff */
[----:B-1----:R-:W-:Y:S04]  /*6110*/  @P1 IMAD.WIDE R8, R0, 0x4, R8 ;  /* 0x0000000400081825 */ /* 0x002fe800078e0208 */
[----:B------:R-:W-:Y:S01]  /*6120*/  HFMA2 R0, -RZ, RZ, 0, 5.9604644775390625e-08 ;  /* 0x00000001ff007431 */ /* 0x000fe200000001ff */
[----:B--2--5:R2:W5:Y:S04]  /*6130*/  @P1 LDG.E R41, desc[UR4][R8.64] ;  /* 0x0000000408291981 */ /* 0x024568000c1e1900 */
[----:B------:R-:W-:Y:S01]  /*6140*/  @!P1 PRMT R88, R0, 0x7610, R88 ;  /* 0x0000761000589816 */ /* 0x000fe20000000058 */
[----:B--2---:R-:W3:Y:S06]  /*6150*/  @!P1 LDC R41, c[0x0][0xc80] ;  /* 0x00032000ff299b82 */ /* 0x004eec0000000800 */
.L_x_94:
[----:B---3-5:R-:W-:Y:S01]  /*6160*/  @!P0 FSETP.EQ.AND P1, PT, R41, RZ, PT ;  /* 0x000000ff2900820b */ /* 0x028fe20003f22000 */
[----:B------:R-:W-:Y:S01]  /*6170*/  @!UPT UIADD3 URZ, UPT, UPT, URZ, URZ, URZ ;  /* 0x000000fffffff290 */ /* 0x000fe2000fffe0ff */
[----:B------:R-:W-:Y:S11]  /*6180*/  @!P0 BRA `(.L_x_95) ;  /* 0x0000000000188947 */ /* 0x000ff60003800000 */
[----:B------:R-:W-:Y:S02]  /*6190*/  LOP3.LUT P0, RZ, R88, 0xff, RZ, 0xc0, !PT ;  /* 0x000000ff58ff7812 */ /* 0x000fe4000780c0ff */
[----:B----4-:R-:W-:Y:S04]  /*61a0*/  ISETP.NE.U32.AND P1, PT, R2, RZ, PT ;  /* 0x000000ff0200720c */ /* 0x010fe80003f25070 */
[----:B------:R-:W-:Y:S04]  /*61b0*/  ISETP.NE.AND.EX P1, PT, R3, RZ, PT, P1 ;  /* 0x000000ff0300720c */ /* 0x000fe80003f25310 */
[----:B------:R-:W-:Y:S03]  /*61c0*/  PLOP3.LUT P1, PT, P1, PT, PT, 0x8, 0x80 ;  /* 0x000000000080781c */ /* 0x000fe60000f2e170 */
[----:B------:R-:W-:Y:S11]  /*61d0*/  @P0 FSETP.EQ.AND P1, PT, R41, RZ, PT ;  /* 0x000000ff2900020b */ /* 0x000ff60003f22000 */
[----:B------:R-:W-:Y:S02]  /*61e0*/  @!UPT UIADD3 URZ, UPT, UPT, URZ, URZ, URZ ;  /* 0x000000fffffff290 */ /* 0x000fe4000fffe0ff */
.L_x_95:
[----:B------:R-:W-:Y:S01]  /*61f0*/  ULEA UR4, UR12, UR24, 0x3 ;  /* 0x000000180c047291 */ /* 0x000fe2000f8e18ff */
[----:B-1----:R-:W-:Y:S02]  /*6200*/  SHF.L.U32 R9, R15, 0x1f, RZ ;  /* 0x0000001f0f097819 */ /* 0x002fe400000006ff */
[----:B------:R-:W-:Y:S04]  /*6210*/  ELECT P0, URZ, PT ;  /* 0x0000000000ff782f */ /* 0x000fe80003800000 */
[----:B------:R-:W-:Y:S02]  /*6220*/  PLOP3.LUT P1, PT, P1, P0, PT, 0xf2, 0x2f ;  /* 0x00000000002f781c */ /* 0x000fe40000f21e72 */
[----:B------:R-:W1:Y:S11]  /*6230*/  SYNCS.PHASECHK.TRANS64.TRYWAIT P2, [UR4+0x58], R9 ;  /* 0x00005809ff0075a7 */ /* 0x000e760008041104 */
[----:B------:R-:W-:Y:S05]  /*6240*/  @!P1 IADD3 R8, P0, PT, R16, 0x980, RZ ;  /* 0x0000098010089810 */ /* 0x000fea0007f1e0ff */
[----:B------:R-:W-:Y:S01]  /*6250*/  @!P1 IMAD.X R6, RZ, RZ, R17, P0 ;  /* 0x000000ffff069224 */ /* 0x000fe200000e0611 */
[----:B-1----:R-:W-:Y:S07]  /*6260*/  @!P2 BRA `(.L_x_96) ;  /* 0x0000003800f0a947 */ /* 0x002fee0003800000 */
.L_x_166:
[----:B------:R-:W-:Y:S01]  /*6270*/  @!P1 R2UR UR7, R6 ;  /* 0x00000000060792ca */ /* 0x000fe200000e0000 */
[----:B------:R-:W-:Y:S01]  /*6280*/  UIADD3 UR5, UPT, UPT, UR12, 0x1, URZ ;  /* 0x000000010c057890 */ /* 0x000fe2000fffe0ff */
[----:B------:R-:W-:Y:S01]  /*6290*/  @!P1 R2UR UR6, R8 ;  /* 0x00000000080692ca */ /* 0x000fe200000e0000 */
[----:B------:R-:W-:Y:S01]  /*62a0*/  UIADD3 UR9, UPT, UPT, UR4, 0x40, URZ ;  /* 0x0000004004097890 */ /* 0x000fe2000fffe0ff */
[----:B------:R-:W-:Y:S01]  /*62b0*/  R2UR UR20, R92 ;  /* 0x000000005c1472ca */ /* 0x000fe200000e0000 */
[----:B------:R-:W-:Y:S01]  /*62c0*/  UISETP.NE.AND UP0, UPT, UR5, 0x3, UPT ;  /* 0x000000030500788c */ /* 0x000fe2000bf05270 */
[----:B------:R-:W-:Y:S01]  /*62d0*/  @!P1 IMAD.MOV.U32 R6, RZ, RZ, 0x2000 ;  /* 0x00002000ff069424 */ /* 0x000fe200078e00ff */
[----:B------:R-:W-:Y:S01]  /*62e0*/  UMOV UR22, 0x0 ;  /* 0x0000000000167882 */ /* 0x000fe20000000000 */
[----:B------:R-:W-:Y:S01]  /*62f0*/  UMOV UR23, 0x10000000 ;  /* 0x1000000000177882 */ /* 0x000fe20000000000 */
[----:B------:R-:W-:Y:S04]  /*6300*/  VIADD R14, R14, 0x1 ;  /* 0x000000010e0e7836 */ /* 0x000fe80000000000 */
[----:B-1----:R-:W-:Y:S01]  /*6310*/  IMAD.U32 R9, RZ, RZ, UR7 ;  /* 0x00000007ff097e24 */ /* 0x002fe2000f8e00ff */
[----:B------:R-:W-:Y:S01]  /*6320*/  USEL UR7, URZ, 0x1, UP0 ;  /* 0x00000001ff077887 */ /* 0x000fe20008000000 */
[----:B------:R-:W-:Y:S01]  /*6330*/  IMAD.U32 R8, RZ, RZ, UR6 ;  /* 0x00000006ff087e24 */ /* 0x000fe2000f8e00ff */
[----:B------:R-:W-:Y:S02]  /*6340*/  USEL UR6, UR5, URZ, UP0 ;  /* 0x000000ff05067287 */ /* 0x000fe40008000000 */
[----:B------:R-:W-:Y:S01]  /*6350*/  VOTEU.ALL UP0, P1 ;  /* 0x0000000000ff7886 */ /* 0x000fe20000800000 */
[----:B------:R-:W-:Y:S01]  /*6360*/  @!P1 R2UR UR19, R9 ;  /* 0x00000000091392ca */ /* 0x000fe200000e0000 */
[----:B------:R-:W-:Y:S01]  /*6370*/  UPRMT UR20, UR20, 0x654, UR9 ;  /* 0x0000065414147896 */ /* 0x000fe20008000009 */
[----:B------:R-:W-:Y:S02]  /*6380*/  @!P1 R2UR UR18, R8 ;  /* 0x00000000081292ca */ /* 0x000fe400000e0000 */
[----:B------:R-:W-:Y:S01]  /*6390*/  @!UP0 ULEA UR5, UR12, UR24, 0xd ;  /* 0x000000180c058291 */ /* 0x000fe2000f8e68ff */
[----:B------:R-:W-:Y:S02]  /*63a0*/  LOP3.LUT R15, R15, UR7, RZ, 0x3c, !PT ;  /* 0x000000070f0f7c12 */ /* 0x000fe4000f8e3cff */
[----:B------:R-:W-:Y:S01]  /*63b0*/  UMOV UR12, UR52 ;  /* 0x00000034000c7c82 */ /* 0x000fe20008000000 */
[----:B------:R-:W-:Y:S01]  /*63c0*/  @!UP0 UIADD3 UR8, UPT, UPT, UR5, 0x200, URZ ;  /* 0x0000020005088890 */ /* 0x000fe2000fffe0ff */
[----:B------:R-:W-:Y:S01]  /*63d0*/  SHF.L.U32 R0, R15, 0x1f, RZ ;  /* 0x0000001f0f007819 */ /* 0x000fe200000006ff */
[----:B------:R-:W-:Y:S01]  /*63e0*/  VOTEU.ALL UP0, P1 ;  /* 0x0000000000ff7886 */ /* 0x000fe20000800000 */
[----:B------:R-:W-:Y:S06]  /*63f0*/  ULEA UR5, UR6, UR24, 0x3 ;  /* 0x0000001806057291 */ /* 0x000fec000f8e18ff */
[----:B------:R1:W-:Y:S01]  /*6400*/  @!UP0 UTMALDG.3D [UR8], [UR18], desc[UR22] ;  /* 0x00001608120085b4 */ /* 0x0003e20008011000 */
[----:B------:R1:W-:Y:S01]  /*6410*/  @!P1 SYNCS.ARRIVE.TRANS64.RED.A0TR RZ, [UR4+0x40], R6 ;  /* 0x00004006ffff99a7 */ /* 0x0003e20008300404 */
[----:B------:R-:W-:Y:S01]  /*6420*/  SYNCS.ARRIVE.TRANS64.RED.A1T0 RZ, [UR20], RZ ;  /* 0x000000ffffff79a7 */ /* 0x000fe20008100414 */
[----:B------:R-:W2:Y:S02]  /*6430*/  SYNCS.PHASECHK.TRANS64.TRYWAIT P0, [UR5+0x58], R0 ;  /* 0x00005800ff0075a7 */ /* 0x000ea40008001105 */
[----:B-12---:R-:W-:Y:S05]  /*6440*/  @!P0 BRA `(.L_x_97) ;  /* 0x0000003800908947 */ /* 0x006fea0003800000 */
.L_x_168:
[----:B------:R-:W-:Y:S01]  /*6450*/  UIADD3 UR9, UPT, UPT, UR5, 0x40, URZ ;  /* 0x0000004005097890 */ /* 0x000fe2000fffe0ff */
[----:B------:R-:W-:Y:S01]  /*6460*/  @!P1 IADD3 R6, P0, PT, R16, 0x980, RZ ;  /* 0x0000098010069810 */ /* 0x000fe20007f1e0ff */
[----:B------:R-:W-:Y:S01]  /*6470*/  UPLOP3.LUT UP3, UPT, UPT, UPT, UPT, 0x80, 0x8 ;  /* 0x000000000008789c */ /* 0x000fe20003f6f070 */
[----:B------:R-:W-:Y:S01]  /*6480*/  R2UR UR12, R92 ;  /* 0x000000005c0c72ca */ /* 0x000fe200000e0000 */
[----:B------:R-:W-:Y:S01]  /*6490*/  UMOV UR20, 0x0 ;  /* 0x0000000000147882 */ /* 0x000fe20000000000 */
[----:B------:R-:W-:Y:S01]  /*64a0*/  @!P1 R2UR UR7, R6 ;  /* 0x00000000060792ca */ /* 0x000fe200000e0000 */
[----:B-1----:R-:W-:Y:S01]  /*64b0*/  @!P1 IMAD.X R0, RZ, RZ, R17, P0 ;  /* 0x000000ffff009224 */ /* 0x002fe200000e0611 */
[----:B------:R-:W-:Y:S01]  /*64c0*/  UMOV UR21, 0x10000000 ;  /* 0x1000000000157882 */ /* 0x000fe20000000000 */
[----:B------:R-:W-:Y:S01]  /*64d0*/  VOTEU.ALL UP0, P1 ;  /* 0x0000000000ff7886 */ /* 0x000fe20000800000 */
[----:B------:R-:W-:Y:S02]  /*64e0*/  R2UR UR23, R90 ;  /* 0x000000005a1772ca */ /* 0x000fe400000e0000 */
[----:B------:R-:W-:Y:S02]  /*64f0*/  @!P1 R2UR UR4, R0 ;  /* 0x00000000000492ca */ /* 0x000fe400000e0000 */
[----:B------:R-:W-:Y:S01]  /*6500*/  @!UP0 UIADD3 UR10, UPT, UPT, UR10, 0x20, URZ ;  /* 0x000000200a0a8890 */ /* 0x000fe2000fffe0ff */
[----:B------:R-:W-:Y:S02]  /*6510*/  R2UR UR22, R91 ;  /* 0x000000005b1672ca */ /* 0x000fe400000e0000 */
[C---:B------:R-:W-:Y:S02]  /*6520*/  ISETP.NE.AND P0, PT, R14.reuse, 0x2, PT ;  /* 0x000000020e00780c */ /* 0x040fe40003f05270 */
[----:B------:R-:W-:Y:S02]  /*6530*/  IMAD.U32 R8, RZ, RZ, UR7 ;  /* 0x00000007ff087e24 */ /* 0x000fe4000f8e00ff */
[----:B------:R-:W-:Y:S02]  /*6540*/  SEL R0, RZ, 0x1, P0 ;  /* 0x00000001ff007807 */ /* 0x000fe40000000000 */
[----:B------:R-:W-:Y:S01]  /*6550*/  SEL R14, R14, RZ, P0 ;  /* 0x000000ff0e0e7207 */ /* 0x000fe20000000000 */
[----:B------:R-:W-:Y:S01]  /*6560*/  UIADD3 UR28, UPT, UPT, UR13, UR23, URZ ;  /* 0x000000170d1c7290 */ /* 0x000fe2000fffe0ff */
[----:B------:R-:W-:Y:S01]  /*6570*/  IMAD.U32 R9, RZ, RZ, UR4 ;  /* 0x00000004ff097e24 */ /* 0x000fe2000f8e00ff */
[----:B------:R-:W-:Y:S01]  /*6580*/  @!P1 R2UR UR18, R8 ;  /* 0x00000000081292ca */ /* 0x000fe200000e0000 */
[----:B------:R-:W-:Y:S01]  /*6590*/  @!UP0 ULEA UR4, UR6, UR24, 0xd ;  /* 0x0000001806048291 */ /* 0x000fe2000f8e68ff */
[----:B------:R-:W-:Y:S01]  /*65a0*/  LOP3.LUT R13, R13, R0, RZ, 0x3c, !PT ;  /* 0x000000000d0d7212 */ /* 0x000fe200078e3cff */
[----:B------:R-:W-:Y:S01]  /*65b0*/  UIADD3 UR25, UPT, UPT, UR14, UR22, URZ ;  /* 0x000000160e197290 */ /* 0x000fe2000fffe0ff */
[----:B------:R-:W-:Y:S01]  /*65c0*/  @!P1 R2UR UR19, R9 ;  /* 0x00000000091392ca */ /* 0x000fe200000e0000 */
[----:B------:R-:W-:Y:S02]  /*65d0*/  @!UP0 UIADD3 UR8, UPT, UPT, UR4, 0x200, URZ ;  /* 0x0000020004088890 */ /* 0x000fe4000fffe0ff */
[----:B------:R-:W-:Y:S01]  /*65e0*/  UPRMT UR4, UR12, 0x654, UR9 ;  /* 0x000006540c047896 */ /* 0x000fe20008000009 */
[----:B------:R-:W-:Y:S02]  /*65f0*/  VOTEU.ALL UP0, P1 ;  /* 0x0000000000ff7886 */ /* 0x000fe40000800000 */
[----:B------:R-:W-:Y:S01]  /*6600*/  UMOV UR12, UR52 ;  /* 0x00000034000c7c82 */ /* 0x000fe20008000000 */
[----:B------:R-:W-:Y:S06]  /*6610*/  UMOV UR52, UR26 ;  /* 0x0000001a00347c82 */ /* 0x000fec0008000000 */
[----:B------:R1:W-:Y:S01]  /*6620*/  @!UP0 UTMALDG.3D [UR8], [UR18], desc[UR20] ;  /* 0x00001408120085b4 */ /* 0x0003e20008011000 */
[----:B------:R3:W-:Y:S01]  /*6630*/  @!P1 SYNCS.ARRIVE.TRANS64.RED.A0TR RZ, [UR5+0x40], R7 ;  /* 0x00004007ffff99a7 */ /* 0x0007e20008300405 */
[----:B------:R-:W-:Y:S01]  /*6640*/  SYNCS.ARRIVE.TRANS64.RED.A1T0 RZ, [UR4], RZ ;  /* 0x000000ffffff79a7 */ /* 0x000fe20008100404 */
[----:B------:R-:W-:Y:S04]  /*6650*/  UIADD3 UR4, UPT, UPT, UR6, 0x1, URZ ;  /* 0x0000000106047890 */ /* 0x000fe8000fffe0ff */
[----:B------:R-:W-:Y:S04]  /*6660*/  UISETP.NE.AND UP0, UPT, UR4, 0x3, UPT ;  /* 0x000000030400788c */ /* 0x000fe8000bf05270 */
[----:B------:R-:W-:Y:S06]  /*6670*/  USEL UR5, URZ, 0x1, UP0 ;  /* 0x00000001ff057887 */ /* 0x000fec0008000000 */
[----:B------:R-:W-:Y:S01]  /*6680*/  LOP3.LUT R15, R15, UR5, RZ, 0x3c, !PT ;  /* 0x000000050f0f7c12 */ /* 0x000fe2000f8e3cff */
[----:B-1----:R-:W-:Y:S01]  /*6690*/  USEL UR12, UR4, URZ, UP0 ;  /* 0x000000ff040c7287 */ /* 0x002fe20008000000 */
[----:B------:R-:W-:Y:S11]  /*66a0*/  BRA.U UP1, `(.L_x_98) ;  /* 0xfffffff101e87547 */ /* 0x000ff6000b83ffff */
[----:B------:R-:W-:Y:S01]  /*66b0*/  UIADD3 UR24, UPT, UPT, UR24, 0x58, URZ ;  /* 0x0000005818187890 */ /* 0x000fe2000fffe0ff */
[----:B----4-:R-:W-:-:S03]  /*66c0*/  SHF.L.U32 R3, R15, 0x1f, RZ ;  /* 0x0000001f0f037819 */ /* 0x010fc600000006ff */
[----:B------:R-:W-:-:S09]  /*66d0*/  ULEA UR4, UR12, UR24, 0x3 ;  /* 0x000000180c047291 */ /* 0x000fd2000f8e18ff */
[----:B------:R-:W1:Y:S02]  /*66e0*/  SYNCS.PHASECHK.TRANS64.TRYWAIT P0, [UR4], R3 ;  /* 0x00000003ff0075a7 */ /* 0x000e640008001104 */
[----:B-1----:R-:W-:Y:S05]  /*66f0*/  @!P0 BRA `(.L_x_99) ;  /* 0x0000003400fc8947 */ /* 0x002fea0003800000 */
.L_x_170:
        /* <DEDUP_REMOVED lines=9> */
.L_x_172:
        /* <DEDUP_REMOVED lines=8> */
.L_x_101:
[----:B-1----:R1:W2:Y:S02]  /*6810*/  SYNCS.PHASECHK.TRANS64.TRYWAIT P0, [R0+URZ], R3 ;  /* 0x00000003000075a7 */ /* 0x0022a400080011ff */
[----:B--2---:R-:W-:Y:S05]  /*6820*/  @!P0 NANOSLEEP.SYNCS 0x989680 ;  /* 0x009896800000895d */ /* 0x004fea0003900000 */
[----:B------:R-:W2:Y:S02]  /*6830*/  @!P0 SYNCS.PHASECHK.TRANS64 P0, [R0+URZ], R3 ;  /* 0x00000003000085a7 */ /* 0x000ea400080010ff */
[----:B--2---:R-:W-:Y:S05]  /*6840*/  @P0 EXIT ;  /* 0x000000000000094d */ /* 0x004fea0003800000 */
[----:B------:R-:W-:Y:S05]  /*6850*/  BRA `(.L_x_101) ;  /* 0xfffffffc00ec7947 */ /* 0x000fea000383ffff */
.L_x_89:
[----:B------:R-:W-:-:S06]  /*6860*/  UISETP.GE.AND UP0, UPT, UR19, 0x4, UPT ;  /* 0x000000041300788c */ /* 0x000fcc000bf06270 */
[----:B------:R-:W-:-:S13]  /*6870*/  PLOP3.LUT P0, PT, PT, PT, UP0, 0x80, 0x8 ;  /* 0x000000000008781c */ /* 0x000fda0003f0f008 */
[----:B------:R-:W-:Y:S05]  /*6880*/  @!P0 EXIT ;  /* 0x000000000000894d */ /* 0x000fea0003800000 */
[----:B------:R-:W-:Y:S01]  /*6890*/  BAR.SYNC.DEFER_BLOCKING 0x6, 0xa0 ;  /* 0x0182800000007b1d */ /* 0x000fe20000010000 */
[----:B------:R-:W-:Y:S01]  /*68a0*/  R2UR UR4, R92 ;  /* 0x000000005c0472ca */ /* 0x000fe200000e0000 */
[C---:B------:R-:W-:Y:S01]  /*68b0*/  IMAD.SHL.U32 R4, R96.reuse, 0x20, RZ ;  /* 0x0000002060047824 */ /* 0x040fe200078e00ff */
[C---:B------:R-:W-:Y:S01]  /*68c0*/  LOP3.LUT R97, R96.reuse, 0x2, RZ, 0xc0, !PT ;  /* 0x0000000260617812 */ /* 0x040fe200078ec0ff */
[C---:B------:R-:W-:Y:S01]  /*68d0*/  IMAD.SHL.U32 R101, R96.reuse, 0x4, RZ ;  /* 0x0000000460657824 */ /* 0x040fe200078e00ff */
[----:B------:R-:W-:Y:S01]  /*68e0*/  LOP3.LUT R102, R96, 0x60, RZ, 0xc0, !PT ;  /* 0x0000006060667812 */ /* 0x000fe200078ec0ff */
[----:B------:R-:W-:Y:S02]  /*68f0*/  UMOV UR46, 0x400 ;  /* 0x00000400002e7882 */ /* 0x000fe40000000000 */
[----:B------:R-:W1:Y:S01]  /*6900*/  LDC.64 R80, c[0x0][0xc88] ;  /* 0x00032200ff507b82 */ /* 0x000e620000000a00 */
[----:B------:R-:W-:Y:S01]  /*6910*/  LOP3.LUT R6, R4, 0xc0, RZ, 0xc0, !PT ;  /* 0x000000c004067812 */ /* 0x000fe200078ec0ff */
[C---:B------:R-:W-:Y:S01]  /*6920*/  IMAD.U32 R37, R96.reuse, 0x10000, RZ ;  /* 0x0001000060257824 */ /* 0x040fe200078e00ff */
[----:B------:R-:W-:Y:S01]  /*6930*/  LOP3.LUT R96, R96, 0x4, RZ, 0xc0, !PT ;  /* 0x0000000460607812 */ /* 0x000fe200078ec0ff */
[----:B------:R-:W-:Y:S01]  /*6940*/  IMAD.MOV.U32 R36, RZ, RZ, RZ ;  /* 0x000000ffff247224 */ /* 0x000fe200078e00ff */
[----:B------:R-:W-:-:S02]  /*6950*/  LOP3.LUT R101, R6, 0x18, R101, 0xf8, !PT ;  /* 0x0000001806657812 */ /* 0x000fc400078ef865 */
[----:B------:R-:W-:Y:S01]  /*6960*/  CS2R R98, SRZ ;  /* 0x0000000000627805 */ /* 0x000fe2000001ff00 */
[----:B------:R-:W-:Y:S01]  /*6970*/  ULEA UR46, UR4, UR46, 0x18 ;  /* 0x0000002e042e7291 */ /* 0x000fe2000f8ec0ff */
[----:B------:R-:W2:Y:S01]  /*6980*/  LDC.64 R82, c[0x0][0xc90] ;  /* 0x00032400ff527b82 */ /* 0x000ea20000000a00 */
[----:B------:R-:W-:Y:S01]  /*6990*/  LOP3.LUT R37, R37, 0x600000, RZ, 0xc0, !PT ;  /* 0x0060000025257812 */ /* 0x000fe200078ec0ff */
[----:B------:R-:W-:Y:S01]  /*69a0*/  IMAD.MOV.U32 R95, RZ, RZ, RZ ;  /* 0x000000ffff5f7224 */ /* 0x000fe200078e00ff */
[----:B------:R-:W-:Y:S01]  /*69b0*/  UIADD3 UR4, UPT, UPT, UR46, 0x200, URZ ;  /* 0x000002002e047890 */ /* 0x000fe2000fffe0ff */
[----:B------:R-:W-:Y:S01]  /*69c0*/  IADD3 R100, PT, PT, -R96, 0x2, RZ ;  /* 0x0000000260647810 */ /* 0x000fe20007ffe1ff */
[----:B------:R-:W-:Y:S01]  /*69d0*/  IMAD.MOV R97, RZ, RZ, -R97 ;  /* 0x000000ffff617224 */ /* 0x000fe200078e0a61 */
[----:B------:R-:W-:Y:S01]  /*69e0*/  LOP3.LUT R101, R101, 0xf20, R4, 0xf8, !PT ;  /* 0x00000f2065657812 */ /* 0x000fe200078ef804 */
[----:B------:R-:W-:Y:S01]  /*69f0*/  IMAD.MOV R96, RZ, RZ, -R96 ;  /* 0x000000ffff607224 */ /* 0x000fe200078e0a60 */
[----:B------:R-:W3:Y:S01]  /*6a00*/  LDC.64 R78, c[0x0][0xcb0] ;  /* 0x00032c00ff4e7b82 */ /* 0x000ee20000000a00 */
[----:B------:R-:W4:Y:S01]  /*6a10*/  LDS R0, [UR46+0x110] ;  /* 0x0001102eff007984 */ /* 0x000f220008000800 */
[----:B------:R-:W-:Y:S01]  /*6a20*/  IMAD.U32 R103, RZ, RZ, UR4 ;  /* 0x00000004ff677e24 */ /* 0x000fe2000f8e00ff */
[----:B------:R-:W-:Y:S01]  /*6a30*/  LEA R101, R101, UR4, 0x1 ;  /* 0x0000000465657c11 */ /* 0x000fe2000f8e08ff */
[----:B------:R-:W-:Y:S01]  /*6a40*/  IMAD.SHL.U32 R100, R100, 0x10, RZ ;  /* 0x0000001064647824 */ /* 0x000fe200078e00ff */
[----:B------:R-:W1:Y:S03]  /*6a50*/  LDCU UR62, c[0x0][0x370] ;  /* 0x00006e00ff3e77ac */ /* 0x000e660008000800 */
[----:B------:R-:W1:Y:S01]  /*6a60*/  LDC.64 R76, c[0x0][0xca8] ;  /* 0x00032a00ff4c7b82 */ /* 0x000e620000000a00 */
[----:B------:R-:W-:Y:S01]  /*6a70*/  UMOV UR54, 0x1 ;  /* 0x0000000100367882 */ /* 0x000fe20000000000 */
[----:B------:R-:W-:Y:S01]  /*6a80*/  UMOV UR45, URZ ;  /* 0x000000ff002d7c82 */ /* 0x000fe20008000000 */
[----:B------:R-:W1:Y:S01]  /*6a90*/  LDCU UR42, c[0x0][0xf0c] ;  /* 0x0001e180ff2a77ac */ /* 0x000e620008000800 */
[----:B------:R-:W1:Y:S01]  /*6aa0*/  LDCU UR38, c[0x0][0xf30] ;  /* 0x0001e600ff2677ac */ /* 0x000e620008000800 */
[----:B------:R-:W1:Y:S01]  /*6ab0*/  LDCU.64 UR60, c[0x0][0xc88] ;  /* 0x00019100ff3c77ac */ /* 0x000e620008000a00 */
[----:B------:R-:W1:Y:S01]  /*6ac0*/  LDCU.64 UR40, c[0x0][0xf28] ;  /* 0x0001e500ff2877ac */ /* 0x000e620008000a00 */
[----:B------:R-:W1:Y:S01]  /*6ad0*/  LDCU.128 UR56, c[0x0][0xf10] ;  /* 0x0001e200ff3877ac */ /* 0x000e620008000c00 */
[----:B------:R-:W1:Y:S01]  /*6ae0*/  LDCU UR55, c[0x0][0x374] ;  /* 0x00006e80ff3777ac */ /* 0x000e620008000800 */
[----:B------:R-:W-:Y:S01]  /*6af0*/  UMOV UR53, URZ ;  /* 0x000000ff00357c82 */ /* 0x000fe20008000000 */
[----:B------:R-:W-:Y:S01]  /*6b00*/  UMOV UR47, URZ ;  /* 0x000000ff002f7c82 */ /* 0x000fe20008000000 */
[----:B--2-4-:R-:W-:-:S07]  /*6b10*/  IMAD.IADD R37, R0, 0x1, R37 ;  /* 0x0000000100257824 */ /* 0x014fce00078e0225 */
.L_x_132:
[C---:B------:R-:W-:Y:S02]  /*6b20*/  LEA R3, R95.reuse, UR46, 0x3 ;  /* 0x0000002e5f037c11 */ /* 0x040fe4000f8e18ff */
[----:B------:R-:W-:Y:S02]  /*6b30*/  SHF.L.U32 R0, R98, 0x1f, RZ ;  /* 0x0000001f62007819 */ /* 0x000fe400000006ff */
[----:B------:R-:W-:Y:S02]  /*6b40*/  LEA R5, R95, UR46, 0x4 ;  /* 0x0000002e5f057c11 */ /* 0x000fe4000f8e20ff */
[----:B------:R-:W2:Y:S02]  /*6b50*/  SYNCS.PHASECHK.TRANS64.TRYWAIT P0, [R3+URZ+0x80], R0 ;  /* 0x00008000030075a7 */ /* 0x000ea400080011ff */
[----:B-12---:R-:W-:Y:S05]  /*6b60*/  @!P0 BRA `(.L_x_102) ;  /* 0x0000003400108947 */ /* 0x006fea0003800000 */
.L_x_173:
        /* <DEDUP_REMOVED lines=8> */
[----:B----4-:R-:W-:Y:S11]  /*6bf0*/  LOP3.LUT P0, RZ, R6, 0x1, RZ, 0xc0, !PT ;  /* 0x0000000106ff7812 */ /* 0x010ff6000780c0ff */
[----:B------:R-:W-:Y:S02]  /*6c00*/  @!UPT UIADD3 URZ, UPT, UPT, URZ, URZ, URZ ;  /* 0x000000fffffff290 */ /* 0x000fe4000fffe0ff */
[----:B-1----:R-:W-:Y:S01]  /*6c10*/  VOTEU.ANY UP1, P0 ;  /* 0x0000000000ff7886 */ /* 0x002fe20000020100 */
[----:B------:R-:W-:Y:S01]  /*6c20*/  PLOP3.LUT P0, PT, PT, PT, UP1, 0x80, 0x8 ;  /* 0x000000000008781c */ /* 0x000fe20003f0f018 */
[----:B------:R-:W-:Y:S06]  /*6c30*/  UP2UR UR4, UPR, URZ, 0x2 ;  /* 0x00000002ff047883 */ /* 0x000fec0008000000 */
[----:B------:R-:W-:Y:S06]  /*6c40*/  IMAD.U32 R108, RZ, RZ, UR4 ;  /* 0x00000004ff6c7e24 */ /* 0x000fec000f8e00ff */
[----:B--2---:R-:W-:Y:S02]  /*6c50*/  @P0 SHF.R.U32.HI R0, RZ, 0x10, R5 ;  /* 0x00000010ff000819 */ /* 0x004fe40000011605 */
        /* <DEDUP_REMOVED lines=12> */
[----:B------:R-:W2:Y:S01]  /*6d20*/  LDCU UR12, c[0x0][0xf20] ;  /* 0x0001e400ff0c77ac */ /* 0x000ea20008000800 */
[----:B------:R-:W-:Y:S02]  /*6d30*/  UIMAD.WIDE.U32 UR4, UR55, UR59, URZ ;  /* 0x0000003b370472a5 */ /* 0x000fe4000f8e00ff */
[----:B------:R-:W-:Y:S02]  /*6d40*/  UIMAD.WIDE.U32 UR6, UR62, UR56, URZ ;  /* 0x000000383e0672a5 */ /* 0x000fe4000f8e00ff */
[----:B------:R-:W-:Y:S02]  /*6d50*/  UISETP.NE.AND UP0, UPT, UR58, 0x1, UPT ;  /* 0x000000013a00788c */ /* 0x000fe4000bf05270 */
[----:B------:R-:W-:Y:S02]  /*6d60*/  UIMAD.WIDE.U32 UR8, UR36, UR59, URZ ;  /* 0x0000003b240872a5 */ /* 0x000fe4000f8e00ff */
[----:B------:R-:W-:Y:S02]  /*6d70*/  UIMAD.WIDE.U32 UR10, UR37, UR56, URZ ;  /* 0x00000038250a72a5 */ /* 0x000fe4000f8e00ff */
[----:B------:R-:W-:Y:S02]  /*6d80*/  UISETP.NE.AND UP1, UPT, UR42, 0x1, UPT ;  /* 0x000000012a00788c */ /* 0x000fe4000bf25270 */
[----:B------:R-:W-:Y:S01]  /*6d90*/  UISETP.NE.AND UP2, UPT, UR39, 0x1, UPT ;  /* 0x000000012700788c */ /* 0x000fe2000bf45270 */
[----:B------:R-:W-:Y:S02]  /*6da0*/  UMOV UR4, UR5 ;  /* 0x0000000500047c82 */ /* 0x000fe40008000000 */
[----:B--2---:R-:W-:Y:S03]  /*6db0*/  USHF.R.U32.HI UR5, URZ, UR12, UR4 ;  /* 0x0000000cff057299 */ /* 0x004fe60008011604 */
[----:B------:R-:W-:Y:S02]  /*6dc0*/  UMOV UR4, UR7 ;  /* 0x0000000700047c82 */ /* 0x000fe40008000000 */
[----:B------:R-:W-:Y:S02]  /*6dd0*/  USHF.R.U32.HI UR7, URZ, UR57, UR4 ;  /* 0x00000039ff077299 */ /* 0x000fe40008011604 */
[----:B------:R-:W-:Y:S02]  /*6de0*/  USEL UR4, UR55, UR5, !UP0 ;  /* 0x0000000537047287 */ /* 0x000fe4000c000000 */
[----:B------:R-:W-:Y:S01]  /*6df0*/  USEL UR7, UR62, UR7, !UP1 ;  /* 0x000000073e077287 */ /* 0x000fe2000c800000 */
[----:B------:R-:W-:Y:S01]  /*6e00*/  UMOV UR5, UR9 ;  /* 0x0000000900057c82 */ /* 0x000fe20008000000 */
[----:B------:R-:W-:Y:S02]  /*6e10*/  UIMAD.WIDE.U32 UR8, UR4, UR40, URZ ;  /* 0x00000028040872a5 */ /* 0x000fe4000f8e00ff */
[----:B------:R-:W-:Y:S03]  /*6e20*/  USHF.R.U32.HI UR6, URZ, UR12, UR5 ;  /* 0x0000000cff067299 */ /* 0x000fe60008011605 */
[----:B------:R-:W-:Y:S01]  /*6e30*/  UMOV UR5, UR11 ;  /* 0x0000000b00057c82 */ /* 0x000fe20008000000 */
[----:B------:R-:W-:Y:S02]  /*6e40*/  UIMAD.WIDE.U32 UR10, UR7, UR40, URZ ;  /* 0x00000028070a72a5 */ /* 0x000fe4000f8e00ff */
[----:B------:R-:W-:Y:S02]  /*6e50*/  USHF.R.U32.HI UR12, URZ, UR57, UR5 ;  /* 0x00000039ff0c7299 */ /* 0x000fe40008011605 */
[----:B------:R-:W-:Y:S01]  /*6e60*/  USEL UR6, UR36, UR6, !UP0 ;  /* 0x0000000624067287 */ /* 0x000fe2000c000000 */
[----:B------:R-:W-:Y:S02]  /*6e70*/  UMOV UR5, UR9 ;  /* 0x0000000900057c82 */ /* 0x000fe40008000000 */
[----:B------:R-:W-:Y:S01]  /*6e80*/  UMOV UR10, UR11 ;  /* 0x0000000b000a7c82 */ /* 0x000fe20008000000 */
[----:B------:R-:W-:Y:S02]  /*6e90*/  @UP2 USHF.R.U32.HI UR4, URZ, UR41, UR5 ;  /* 0x00000029ff042299 */ /* 0x000fe40008011605 */
[----:B------:R-:W-:Y:S02]  /*6ea0*/  @UP2 USHF.R.U32.HI UR7, URZ, UR41, UR10 ;  /* 0x00000029ff072299 */ /* 0x000fe4000801160a */
[----:B------:R-:W-:Y:S02]  /*6eb0*/  UIMAD UR4, UR39, UR4, URZ ;  /* 0x00000004270472a4 */ /* 0x000fe4000f8e02ff */
[----:B------:R-:W-:Y:S02]  /*6ec0*/  UIMAD.WIDE.U32 UR10, UR6, UR40, URZ ;  /* 0x00000028060a72a5 */ /* 0x000fe4000f8e00ff */
[----:B------:R-:W-:Y:S02]  /*6ed0*/  USEL UR5, UR37, UR12, !UP1 ;  /* 0x0000000c25057287 */ /* 0x000fe4000c800000 */
[----:B------:R-:W-:Y:S02]  /*6ee0*/  UIMAD UR8, UR39, UR7, URZ ;  /* 0x00000007270872a4 */ /* 0x000fe4000f8e02ff */
[----:B------:R-:W-:Y:S03]  /*6ef0*/  UISETP.GE.AND UP0, UPT, UR6, UR4, UPT ;  /* 0x000000040600728c */ /* 0x000fe6000bf06270 */
[----:B------:R-:W-:Y:S01]  /*6f00*/  UMOV UR4, UR11 ;  /* 0x0000000b00047c82 */ /* 0x000fe20008000000 */
[----:B------:R-:W-:Y:S02]  /*6f10*/  UISETP.GE.OR UP0, UPT, UR5, UR8, UP0 ;  /* 0x000000080500728c */ /* 0x000fe40008706670 */
[----:B------:R-:W-:Y:S02]  /*6f20*/  USHF.R.U32.HI UR4, URZ, UR41, UR4 ;  /* 0x00000029ff047299 */ /* 0x000fe40008011604 */
[----:B------:R-:W-:Y:S02]  /*6f30*/  UIMAD.WIDE.U32 UR8, UR5, UR40, URZ ;  /* 0x00000028050872a5 */ /* 0x000fe4000f8e00ff */
[----:B------:R-:W-:Y:S02]  /*6f40*/  USEL UR11, UR6, UR4, !UP2 ;  /* 0x00000004060b7287 */ /* 0x000fe4000d000000 */
[----:B------:R-:W-:Y:S02]  /*6f50*/  UIADD3 UR8, UPT, UPT, -UR5, URZ, URZ ;  /* 0x000000ff05087290 */ /* 0x000fe4000fffe1ff */
[----:B------:R-:W-:Y:S01]  /*6f60*/  UIADD3 UR10, UPT, UPT, -UR11, URZ, URZ ;  /* 0x000000ff0b0a7290 */ /* 0x000fe2000fffe1ff */
[----:B------:R-:W-:Y:S01]  /*6f70*/  @!UP0 UMOV UR4, UR9 ;  /* 0x0000000900048c82 */ /* 0x000fe20008000000 */
[----:B------:R-:W-:Y:S02]  /*6f80*/  UIADD3 UR9, UPT, UPT, -UR6, URZ, URZ ;  /* 0x000000ff06097290 */ /* 0x000fe4000fffe1ff */
[----:B------:R-:W-:Y:S02]  /*6f90*/  @!UP0 USHF.R.U32.HI UR4, URZ, UR41, UR4 ;  /* 0x00000029ff048299 */ /* 0x000fe40008011604 */
[----:B------:R-:W-:Y:S02]  /*6fa0*/  UIMAD UR10, UR39, UR10, UR6 ;  /* 0x0000000a270a72a4 */ /* 0x000fe4000f8e0206 */
[----:B------:R-:W-:Y:S04]  /*6fb0*/  @!UP0 USEL UR4, UR5, UR4, !UP2 ;  /* 0x0000000405048287 */ /* 0x000fe8000d000000 */
[----:B------:R-:W-:Y:S02]  /*6fc0*/  @!UP0 UIMAD UR10, UR7, UR10, UR4 ;  /* 0x0000000a070a82a4 */ /* 0x000fe4000f8e0204 */
[----:B------:R-:W-:Y:S02]  /*6fd0*/  @!UP0 UIADD3 UR11, UPT, UPT, UR11, -UR4, URZ ;  /* 0x800000040b0b8290 */ /* 0x000fe4000fffe0ff */
[----:B------:R-:W-:Y:S02]  /*6fe0*/  UIMAD UR7, UR42, UR8, UR37 ;  /* 0x000000082a0772a4 */ /* 0x000fe4000f8e0225 */
[----:B------:R-:W-:Y:S02]  /*6ff0*/  @!UP0 UIMAD UR6, UR11, UR39, UR5 ;  /* 0x000000270b0682a4 */ /* 0x000fe4000f8e0205 */
[----:B------:R-:W-:Y:S01]  /*7000*/  UIMAD UR4, UR58, UR9, UR36 ;  /* 0x000000093a0472a4 */ /* 0x000fe2000f8e0224 */
[----:B------:R-:W-:Y:S02]  /*7010*/  @!UP0 UMOV UR5, UR10 ;  /* 0x0000000a00058c82 */ /* 0x000fe40008000000 */
[----:B------:R-:W-:Y:S02]  /*7020*/  UIMAD UR37, UR5, UR42, UR7 ;  /* 0x0000002a052572a4 */ /* 0x000fe4000f8e0207 */
[----:B------:R-:W-:Y:S11]  /*7030*/  UIMAD UR36, UR6, UR58, UR4 ;  /* 0x0000003a062472a4 */ /* 0x000ff6000f8e0204 */
[----:B------:R-:W-:Y:S01]  /*7040*/  @!UPT UIADD3 URZ, UPT, UPT, URZ, URZ, URZ ;  /* 0x000000fffffff290 */ /* 0x000fe2000fffe0ff */
.L_x_103:
[----:B------:R-:W-:Y:S01]  /*7050*/  UISETP.NE.AND UP0, UPT, UR38, 0x1, UPT ;  /* 0x000000012600788c */ /* 0x000fe2000bf05270 */
[----:B------:R-:W-:Y:S01]  /*7060*/  R2UR UR11, R103 ;  /* 0x00000000670b72ca */ /* 0x000fe200000e0000 */
[----:B------:R-:W-:Y:S01]  /*7070*/  USHF.L.U32 UR50, UR25, 0x7, URZ ;  /* 0x0000000719327899 */ /* 0x000fe200080006ff */
[----:B------:R-:W-:Y:S01]  /*7080*/  IADD3 R95, PT, PT, R95, 0x1, RZ ;  /* 0x000000015f5f7810 */ /* 0x000fe20007ffe0ff */
[----:B------:R-:W-:Y:S07]  /*7090*/  USHF.L.U32 UR49, UR28, 0x6, URZ ;  /* 0x000000061c317899 */ /* 0x000fee00080006ff */
[----:B------:R-:W2:Y:S01]  /*70a0*/  @!UP0 LDCU.128 UR12, c[0x0][0xf10] ;  /* 0x0001e200ff0c87ac */ /* 0x000ea20008000c00 */
[----:B------:R-:W4:Y:S01]  /*70b0*/  @!UP0 LDCU UR5, c[0x0][0xf0c] ;  /* 0x0001e180ff0587ac */ /* 0x000f220008000800 */
[----:B------:R-:W3:Y:S01]  /*70c0*/  @!UP0 LDCU UR10, c[0x0][0xf20] ;  /* 0x0001e400ff0a87ac */ /* 0x000ee20008000800 */
[----:B--2---:R-:W-:Y:S02]  /*70d0*/  UIMAD.WIDE.U32 UR8, UR37, UR12, URZ ;  /* 0x0000000c250872a5 */ /* 0x004fe4000f8e00ff */
[----:B------:R-:W-:Y:S02]  /*70e0*/  UIMAD.WIDE.U32 UR6, UR36, UR15, URZ ;  /* 0x0000000f240672a5 */ /* 0x000fe4000f8e00ff */
[----:B------:R-:W-:Y:S03]  /*70f0*/  @!UP0 UISETP.NE.AND UP1, UPT, UR14, 0x1, UPT ;  /* 0x000000010e00888c */ /* 0x000fe6000bf25270 */
[----:B------:R-:W-:Y:S01]  /*7100*/  @!UP0 UMOV UR4, UR9 ;  /* 0x0000000900048c82 */ /* 0x000fe20008000000 */
[----:B----4-:R-:W-:Y:S02]  /*7110*/  @!UP0 UISETP.NE.AND UP2, UPT, UR5, 0x1, UPT ;  /* 0x000000010500888c */ /* 0x010fe4000bf45270 */
[----:B------:R-:W-:Y:S01]  /*7120*/  @!UP0 USHF.R.U32.HI UR4, URZ, UR13, UR4 ;  /* 0x0000000dff048299 */ /* 0x000fe20008011604 */
[----:B------:R-:W-:Y:S02]  /*7130*/  @!UP0 UMOV UR6, UR7 ;  /* 0x0000000700068c82 */ /* 0x000fe40008000000 */
[----:B---3--:R-:W-:Y:S02]  /*7140*/  @!UP0 USHF.R.U32.HI UR6, URZ, UR10, UR6 ;  /* 0x0000000aff068299 */ /* 0x008fe40008011606 */
[----:B------:R-:W-:Y:S02]  /*7150*/  @!UP0 USEL UR7, UR37, UR4, !UP2 ;  /* 0x0000000425078287 */ /* 0x000fe4000d000000 */
[----:B------:R-:W-:Y:S04]  /*7160*/  @!UP0 USEL UR6, UR36, UR6, !UP1 ;  /* 0x0000000624068287 */ /* 0x000fe8000c800000 */
[----:B------:R-:W-:Y:S02]  /*7170*/  @!UP0 UIADD3 UR4, UPT, UPT, -UR7, UR6, URZ ;  /* 0x0000000607048290 */ /* 0x000fe4000fffe1ff */
[----:B------:R-:W-:Y:S02]  /*7180*/  @!UP0 UIADD3 UR6, UPT, UPT, UR7, -UR6, URZ ;  /* 0x8000000607068290 */ /* 0x000fe4000fffe0ff */
[----:B------:R-:W-:Y:S02]  /*7190*/  @!UP0 UIMAD UR37, UR4, UR5, UR37 ;  /* 0x00000005042582a4 */ /* 0x000fe4000f8e0225 */
[----:B------:R-:W-:Y:S02]  /*71a0*/  @!UP0 UIMAD UR36, UR6, UR14, UR36 ;  /* 0x0000000e062482a4 */ /* 0x000fe4000f8e0224 */
[----:B------:R-:W-:Y:S09]  /*71b0*/  ULOP3.LUT UP0, URZ, UR11, 0x1b0, URZ, 0xc0, !UPT ;  /* 0x000001b00bff7892 */ /* 0x000ff2000f80c0ff */
[----:B------:R-:W-:Y:S05]  /*71c0*/  BRA.U !UP0, `(.L_x_104) ;  /* 0x00000001087c7547 */ /* 0x000fea000b800000 */
[----:B------:R-:W2:Y:S01]  /*71d0*/  LDCU.64 UR8, c[0x4][0x80] ;  /* 0x01001000ff0877ac */ /* 0x000ea20008000a00 */
[----:B------:R-:W-:Y:S01]  /*71e0*/  MOV R2, 0x0 ;  /* 0x0000000000027802 */ /* 0x000fe20000000f00 */
[----:B------:R-:W-:Y:S02]  /*71f0*/  HFMA2 R12, -RZ, RZ, 0, 5.9604644775390625e-08 ;  /* 0x00000001ff0c7431 */ /* 0x000fe400000001ff */
[----:B------:R-:W-:Y:S01]  /*7200*/  IMAD.MOV.U32 R8, RZ, RZ, 0x70 ;  /* 0x00000070ff087424 */ /* 0x000fe200078e00ff */
[----:B------:R3:W4:Y:S01]  /*7210*/  LDC.64 R14, c[0x4][R2] ;  /* 0x01000000020e7b82 */ /* 0x0007220000000a00 */
[----:B------:R-:W1:Y:S01]  /*7220*/  LDCU.64 UR6, c[0x4][0x88] ;  /* 0x01001100ff0677ac */ /* 0x000e620008000a00 */
[----:B------:R-:W-:Y:S01]  /*7230*/  IMAD.MOV.U32 R13, RZ, RZ, RZ ;  /* 0x000000ffff0d7224 */ /* 0x000fe200078e00ff */
[----:B------:R-:W1:Y:S01]  /*7240*/  LDCU.64 UR4, c[0x4][0x8] ;  /* 0x01000100ff0477ac */ /* 0x000e620008000a00 */
[----:B--2---:R-:W-:Y:S01]  /*7250*/  MOV R5, UR9 ;  /* 0x0000000900057c02 */ /* 0x004fe20008000f00 */
[----:B------:R-:W-:Y:S01]  /*7260*/  IMAD.U32 R4, RZ, RZ, UR8 ;  /* 0x00000008ff047e24 */ /* 0x000fe2000f8e00ff */
[----:B-1----:R-:W-:Y:S01]  /*7270*/  MOV R7, UR7 ;  /* 0x0000000700077c02 */ /* 0x002fe20008000f00 */
[----:B------:R-:W-:Y:S01]  /*7280*/  IMAD.U32 R6, RZ, RZ, UR6 ;  /* 0x00000006ff067e24 */ /* 0x000fe2000f8e00ff */
[----:B------:R-:W-:Y:S01]  /*7290*/  MOV R11, UR5 ;  /* 0x00000005000b7c02 */ /* 0x000fe20008000f00 */
[----:B------:R-:W-:Y:S02]  /*72a0*/  IMAD.U32 R10, RZ, RZ, UR4 ;  /* 0x00000004ff0a7e24 */ /* 0x000fe4000f8e00ff */
[----:B------:R-:W-:Y:S07]  /*72b0*/  LEPC R20, `(.L_x_105) ;  /* 0x000000001014794e */ /* 0x000fee0000000000 */
[----:B---345:R-:W-:Y:S05]  /*72c0*/  CALL.ABS.NOINC R14 ;  /* 0x000000000e007343 */ /* 0x038fea0003c00000 */
.L_x_105:
[----:B------:R-:W1:Y:S01]  /*72d0*/  LDCU.64 UR8, c[0x4][0x80] ;  /* 0x01001000ff0877ac */ /* 0x000e620008000a00 */
[----:B------:R-:W2:Y:S01]  /*72e0*/  LDC.64 R2, c[0x4][R2] ;  /* 0x0100000002027b82 */ /* 0x000ea20000000a00 */
[----:B------:R-:W-:Y:S02]  /*72f0*/  HFMA2 R12, -RZ, RZ, 0, 5.9604644775390625e-08 ;  /* 0x00000001ff0c7431 */ /* 0x000fe400000001ff */
[----:B------:R-:W-:Y:S02]  /*7300*/  IMAD.MOV.U32 R8, RZ, RZ, 0x70 ;  /* 0x00000070ff087424 */ /* 0x000fe400078e00ff */
[----:B------:R-:W-:Y:S01]  /*7310*/  IMAD.MOV.U32 R13, RZ, RZ, RZ ;  /* 0x000000ffff0d7224 */ /* 0x000fe200078e00ff */
[----:B------:R-:W3:Y:S01]  /*7320*/  LDCU.64 UR6, c[0x4][0x88] ;  /* 0x01001100ff0677ac */ /* 0x000ee20008000a00 */
[----:B------:R-:W4:Y:S01]  /*7330*/  LDCU.64 UR4, c[0x4][0x8] ;  /* 0x01000100ff0477ac */ /* 0x000f220008000a00 */
[----:B-1----:R-:W-:Y:S02]  /*7340*/  MOV R4, UR8 ;  /* 0x0000000800047c02 */ /* 0x002fe40008000f00 */
[----:B------:R-:W-:Y:S02]  /*7350*/  MOV R5, UR9 ;  /* 0x0000000900057c02 */ /* 0x000fe40008000f00 */
[----:B---3--:R-:W-:Y:S01]  /*7360*/  MOV R7, UR7 ;  /* 0x0000000700077c02 */ /* 0x008fe20008000f00 */
[----:B------:R-:W-:Y:S01]  /*7370*/  IMAD.U32 R6, RZ, RZ, UR6 ;  /* 0x00000006ff067e24 */ /* 0x000fe2000f8e00ff */
[----:B----4-:R-:W-:Y:S01]  /*7380*/  MOV R11, UR5 ;  /* 0x00000005000b7c02 */ /* 0x010fe20008000f00 */
[----:B------:R-:W-:Y:S02]  /*7390*/  IMAD.U32 R10, RZ, RZ, UR4 ;  /* 0x00000004ff0a7e24 */ /* 0x000fe4000f8e00ff */
[----:B------:R-:W-:Y:S07]  /*73a0*/  LEPC R20, `(.L_x_104) ;  /* 0x000000001014794e */ /* 0x000fee0000000000 */
[----:B--2---:R-:W-:Y:S05]  /*73b0*/  CALL.ABS.NOINC R2 ;  /* 0x0000000002007343 */ /* 0x004fea0003c00000 */
.L_x_104:
[----:B------:R-:W-:Y:S02]  /*73c0*/  ISETP.NE.U32.AND P0, PT, RZ, UR60, PT ;  /* 0x0000003cff007c0c */ /* 0x000fe4000bf05070 */
[C---:B------:R-:W-:Y:S02]  /*73d0*/  ISETP.NE.U32.AND P1, PT, R82.reuse, RZ, PT ;  /* 0x000000ff5200720c */ /* 0x040fe40003f25070 */
[----:B------:R-:W-:Y:S02]  /*73e0*/  ISETP.NE.U32.AND P4, PT, R82, RZ, PT ;  /* 0x000000ff5200720c */ /* 0x000fe40003f85070 */
[----:B------:R-:W-:Y:S02]  /*73f0*/  ISETP.NE.AND.EX P0, PT, RZ, UR61, PT, P0 ;  /* 0x0000003dff007c0c */ /* 0x000fe4000bf05300 */
[C---:B------:R-:W-:Y:S02]  /*7400*/  ISETP.NE.AND.EX P1, PT, R83.reuse, RZ, PT, P1 ;  /* 0x000000ff5300720c */ /* 0x040fe40003f25310 */
[----:B------:R-:W-:Y:S02]  /*7410*/  ISETP.NE.AND.EX P4, PT, R83, RZ, P0, P4 ;  /* 0x000000ff5300720c */ /* 0x000fe40000785340 */
[----:B------:R-:W-:Y:S02]  /*7420*/  ISETP.NE.U32.AND P5, PT, R78, RZ, PT ;  /* 0x000000ff4e00720c */ /* 0x000fe40003fa5070 */
[----:B------:R-:W-:Y:S02]  /*7430*/  ISETP.NE.U32.AND P3, PT, RZ, UR60, PT ;  /* 0x0000003cff007c0c */ /* 0x000fe4000bf65070 */
[----:B------:R-:W-:Y:S02]  /*7440*/  PLOP3.LUT P2, PT, PT, PT, PT, 0x8, 0x80 ;  /* 0x000000000080781c */ /* 0x000fe40003f4e170 */
[----:B------:R-:W-:Y:S02]  /*7450*/  ISETP.NE.AND.EX P5, PT, R79, RZ, PT, P5 ;  /* 0x000000ff4f00720c */ /* 0x000fe40003fa5350 */
[----:B------:R-:W-:Y:S03]  /*7460*/  ISETP.NE.AND.EX P3, PT, RZ, UR61, PT, P3 ;  /* 0x0000003dff007c0c */ /* 0x000fe6000bf65330 */
[----:B------:R-:W-:Y:S01]  /*7470*/  @!P4 PLOP3.LUT P2, PT, P1, PT, PT, 0x80, 0x8 ;  /* 0x000000000008c81c */ /* 0x000fe20000f4f070 */
[----:B------:R-:W-:Y:S01]  /*7480*/  @!UPT UIADD3 URZ, UPT, UPT, URZ, URZ, URZ ;  /* 0x000000fffffff290 */ /* 0x000fe2000fffe0ff */
[----:B------:R-:W-:Y:S11]  /*7490*/  @!P1 BRA `(.L_x_106) ;  /* 0x0000000000309947 */ /* 0x000ff60003800000 */
[----:B------:R-:W-:Y:S01]  /*74a0*/  ISETP.NE.U32.AND P0, PT, R80, RZ, PT ;  /* 0x000000ff5000720c */ /* 0x000fe20003f05070 */
[----:B------:R-:W2:Y:S01]  /*74b0*/  LDCU.64 UR4, c[0x0][0x358] ;  /* 0x00006b00ff0477ac */ /* 0x000ea20008000a00 */
[----:B------:R-:W-:Y:S02]  /*74c0*/  IMAD.MOV.U32 R88, RZ, RZ, 0x1 ;  /* 0x00000001ff587424 */ /* 0x000fe400078e00ff */
[----:B------:R-:W-:Y:S11]  /*74d0*/  ISETP.NE.AND.EX P0, PT, R81, RZ, PT, P0 ;  /* 0x000000ff5100720c */ /* 0x000ff60003f05300 */
[----:B------:R-:W-:Y:S02]  /*74e0*/  @!UPT UIADD3 URZ, UPT, UPT, URZ, URZ, URZ ;  /* 0x000000fffffff290 */ /* 0x000fe4000fffe0ff */
[----:B------:R-:W3:Y:S01]  /*74f0*/  @P0 LDC.64 R2, c[0x0][0xc88] ;  /* 0x00032200ff020b82 */ /* 0x000ee20000000a00 */
[----:B-1----:R-:W-:Y:S04]  /*7500*/  @P0 IMAD R0, R82, UR52, RZ ;  /* 0x0000003452000c24 */ /* 0x002fe8000f8e02ff */
[----:B---3--:R-:W-:Y:S04]  /*7510*/  @P0 IMAD.WIDE R2, R0, 0x4, R2 ;  /* 0x0000000400020825 */ /* 0x008fe800078e0202 */
[----:B------:R-:W-:Y:S01]  /*7520*/  HFMA2 R0, -RZ, RZ, 0, 5.9604644775390625e-08 ;  /* 0x00000001ff007431 */ /* 0x000fe200000001ff */
[----:B--2--5:R2:W5:Y:S04]  /*7530*/  @P0 LDG.E R41, desc[UR4][R2.64] ;  /* 0x0000000402290981 */ /* 0x024568000c1e1900 */
[----:B------:R-:W-:Y:S01]  /*7540*/  @!P0 PRMT R88, R0, 0x7610, R88 ;  /* 0x0000761000588816 */ /* 0x000fe20000000058 */
[----:B--2---:R-:W3:Y:S06]  /*7550*/  @!P0 LDC R41, c[0x0][0xc80] ;  /* 0x00032000ff298b82 */ /* 0x004eec0000000800 */
.L_x_106:
[----:B------:R-:W-:Y:S05]  /*7560*/  @!P5 BRA `(.L_x_107) ;  /* 0x000000000024d947 */ /* 0x000fea0003800000 */
[----:B------:R-:W-:Y:S01]  /*7570*/  ISETP.NE.U32.AND P0, PT, R76, RZ, PT ;  /* 0x000000ff4c00720c */ /* 0x000fe20003f05070 */
[----:B------:R-:W2:Y:S03]  /*7580*/  LDCU.64 UR4, c[0x0][0x358] ;  /* 0x00006b00ff0477ac */ /* 0x000ea60008000a00 */
[----:B------:R-:W-:Y:S11]  /*7590*/  ISETP.NE.AND.EX P0, PT, R77, RZ, PT, P0 ;  /* 0x000000ff4d00720c */ /* 0x000ff60003f05300 */
[----:B------:R-:W-:Y:S02]  /*75a0*/  @!UPT UIADD3 URZ, UPT, UPT, URZ, URZ, URZ ;  /* 0x000000fffffff290 */ /* 0x000fe4000fffe0ff */
[----:B------:R-:W4:Y:S01]  /*75b0*/  @P0 LDC.64 R2, c[0x0][0xca8] ;  /* 0x00032a00ff020b82 */ /* 0x000f220000000a00 */
[----:B-1----:R-:W-:Y:S04]  /*75c0*/  @P0 IMAD R0, R78, UR52, RZ ;  /* 0x000000344e000c24 */ /* 0x002fe8000f8e02ff */
[----:B----4-:R-:W-:Y:S05]  /*75d0*/  @P0 IMAD.WIDE R2, R0, 0x4, R2 ;  /* 0x0000000400020825 */ /* 0x010fea00078e0202 */
[----:B--2--5:R2:W5:Y:S02]  /*75e0*/  @P0 LDG.E R38, desc[UR4][R2.64] ;  /* 0x0000000402260981 */ /* 0x024564000c1e1900 */
[----:B--2---:R-:W4:Y:S02]  /*75f0*/  @!P0 LDC R38, c[0x0][0xca0] ;  /* 0x00032800ff268b82 */ /* 0x004f240000000800 */
.L_x_107:
[----:B---3-5:R-:W-:Y:S01]  /*7600*/  FSETP.NEU.AND P0, PT, R41, RZ, PT ;  /* 0x000000ff2900720b */ /* 0x028fe20003f0d000 */
[----:B------:R-:W-:Y:S01]  /*7610*/  ULOP3.LUT UR4, UR54, 0x1, URZ, 0x3c, !UPT ;  /* 0x0000000136047892 */ /* 0x000fe2000f8e3cff */
[----:B------:R-:W-:Y:S01]  /*7620*/  SEL R4, RZ, 0xffffffff, P3 ;  /* 0xffffffffff047807 */ /* 0x000fe20001800000 */
[----:B------:R-:W-:Y:S01]  /*7630*/  IMAD.U32 R110, RZ, RZ, UR45 ;  /* 0x0000002dff6e7e24 */ /* 0x000fe2000f8e00ff */
[----:B------:R-:W-:Y:S01]  /*7640*/  @!P4 LOP3.LUT P3, RZ, R88, 0xff, RZ, 0xc0, !PT ;  /* 0x000000ff58ffc812 */ /* 0x000fe2000786c0ff */
[----:B------:R-:W-:Y:S01]  /*7650*/  IMAD.SHL.U32 R85, R97, 0x10, RZ ;  /* 0x0000001061557824 */ /* 0x000fe200078e00ff */
[----:B------:R-:W-:Y:S01]  /*7660*/  @!P4 SEL R3, RZ, 0xffffffff, P0 ;  /* 0xffffffffff03c807 */ /* 0x000fe20000000000 */
[----:B------:R-:W-:Y:S01]  /*7670*/  IMAD.U32 R113, RZ, RZ, UR4 ;  /* 0x00000004ff717e24 */ /* 0x000fe2000f8e00ff */
[----:B------:R-:W-:Y:S01]  /*7680*/  LEA R93, R36, UR46, 0x3 ;  /* 0x0000002e245d7c11 */ /* 0x000fe2000f8e18ff */
[----:B------:R-:W-:Y:S01]  /*7690*/  IMAD.SHL.U32 R110, R110, 0x2000, RZ ;  /* 0x000020006e6e7824 */ /* 0x000fe200078e00ff */
[----:B------:R-:W-:Y:S01]  /*76a0*/  @P2 SEL R3, R4, R3, !P3 ;  /* 0x0000000304032207 */ /* 0x000fe20005800000 */
[----:B------:R-:W-:Y:S01]  /*76b0*/  IMAD.SHL.U32 R84, R96, 0x10, RZ ;  /* 0x0000001060547824 */ /* 0x000fe200078e00ff */
[----:B------:R-:W-:Y:S01]  /*76c0*/  SHF.L.U32 R2, R99, 0x1f, RZ ;  /* 0x0000001f63027819 */ /* 0x000fe200000006ff */
[----:B------:R-:W-:Y:S01]  /*76d0*/  IMAD.IADD R86, R101, 0x1, R110 ;  /* 0x0000000165567824 */ /* 0x000fe200078e026e */
[----:B------:R-:W-:Y:S01]  /*76e0*/  @!P4 LOP3.LUT R3, R3, 0x1, RZ, 0xc0, !PT ;  /* 0x000000010303c812 */ /* 0x000fe200078ec0ff */
[----:B------:R-:W-:Y:S01]  /*76f0*/  BSSY B1, `(.L_x_108) ;  /* 0x0000038000017945 */ /* 0x000fe20003800000 */
[----:B------:R-:W-:Y:S01]  /*7700*/  IMAD.MOV.U32 R111, RZ, RZ, 0x1 ;  /* 0x00000001ff6f7424 */ /* 0x000fe200078e00ff */
[----:B------:R-:W-:Y:S02]  /*7710*/  CS2R R74, SRZ ;  /* 0x00000000004a7805 */ /* 0x000fe4000001ff00 */
[----:B------:R-:W-:Y:S01]  /*7720*/  ISETP.NE.U32.OR P5, PT, R3, 0x1, P4 ;  /* 0x000000010300780c */ /* 0x000fe200027a5470 */
[----:B------:R-:W-:Y:S01]  /*7730*/  IMAD.U32 R3, RZ, RZ, UR45 ;  /* 0x0000002dff037e24 */ /* 0x000fe2000f8e00ff */
[----:B------:R-:W-:Y:S01]  /*7740*/  LOP3.LUT P4, R94, R88, 0xff, RZ, 0xc0, !PT ;  /* 0x000000ff585e7812 */ /* 0x000fe2000788c0ff */
[----:B------:R-:W-:Y:S01]  /*7750*/  IMAD.IADD R87, R86, 0x1, R85 ;  /* 0x0000000156577824 */ /* 0x000fe200078e0255 */
[----:B------:R-:W-:Y:S01]  /*7760*/  P2R R109, PR, RZ, 0x20 ;  /* 0x00000020ff6d7803 */ /* 0x000fe20000000000 */
[----:B------:R-:W-:Y:S01]  /*7770*/  IMAD R39, R36, 0x40, R37 ;  /* 0x0000004024277824 */ /* 0x000fe200078e0225 */
[----:B-1----:R-:W-:Y:S01]  /*7780*/  LEA R0, R3, UR46, 0x3 ;  /* 0x0000002e03007c11 */ /* 0x002fe2000f8e18ff */
[----:B------:R-:W-:Y:S01]  /*7790*/  IMAD.U32 R112, RZ, RZ, UR45 ;  /* 0x0000002dff707e24 */ /* 0x000fe2000f8e00ff */
[----:B------:R-:W-:Y:S02]  /*77a0*/  SEL R3, RZ, 0xffffffff, P0 ;  /* 0xffffffffff037807 */ /* 0x000fe40000000000 */
[----:B------:R-:W-:Y:S02]  /*77b0*/  CS2R R72, SRZ ;  /* 0x0000000000487805 */ /* 0x000fe4000001ff00 */
[----:B------:R-:W-:Y:S02]  /*77c0*/  CS2R R66, SRZ ;  /* 0x0000000000427805 */ /* 0x000fe4000001ff00 */
[----:B------:R-:W-:Y:S02]  /*77d0*/  CS2R R64, SRZ ;  /* 0x0000000000407805 */ /* 0x000fe4000001ff00 */
[----:B------:R-:W-:Y:S02]  /*77e0*/  @P1 SEL R3, R4, R3, !P4 ;  /* 0x0000000304031207 */ /* 0x000fe40006000000 */
[----:B------:R-:W-:Y:S02]  /*77f0*/  CS2R R58, SRZ ;  /* 0x00000000003a7805 */ /* 0x000fe4000001ff00 */
[----:B------:R-:W-:Y:S02]  /*7800*/  @P5 SHF.L.U32 R5, R113, 0x1f, RZ ;  /* 0x0000001f71055819 */ /* 0x000fe400000006ff */
[----:B------:R-:W-:Y:S02]  /*7810*/  CS2R R56, SRZ ;  /* 0x0000000000387805 */ /* 0x000fe4000001ff00 */
[----:B------:R-:W-:Y:S02]  /*7820*/  LOP3.LUT R3, R3, 0x1, RZ, 0xc0, !PT ;  /* 0x0000000103037812 */ /* 0x000fe400078ec0ff */
[----:B------:R-:W-:Y:S01]  /*7830*/  CS2R R50, SRZ ;  /* 0x0000000000327805 */ /* 0x000fe2000001ff00 */
[----:B------:R-:W1:Y:S01]  /*7840*/  @P5 SYNCS.PHASECHK.TRANS64.TRYWAIT P3, [R0+URZ+0x40], R5 ;  /* 0x00004005000055a7 */ /* 0x000e6200080611ff */
[----:B------:R-:W-:Y:S02]  /*7850*/  CS2R R48, SRZ ;  /* 0x0000000000307805 */ /* 0x000fe4000001ff00 */
[----:B------:R-:W-:Y:S01]  /*7860*/  ISETP.NE.U32.AND P0, PT, R3, 0x1, PT ;  /* 0x000000010300780c */ /* 0x000fe20003f05070 */
[----:B------:R-:W-:Y:S02]  /*7870*/  IMAD.IADD R47, R86, 0x1, R84 ;  /* 0x00000001562f7824 */ /* 0x000fe400078e0254 */
[----:B------:R-:W-:Y:S01]  /*7880*/  IMAD.IADD R46, R100, 0x1, R87 ;  /* 0x00000001642e7824 */ /* 0x000fe200078e0257 */
[----:B------:R-:W-:Y:S01]  /*7890*/  P2R R114, PR, RZ, 0x1 ;  /* 0x00000001ff727803 */ /* 0x000fe20000000000 */
[----:B------:R2:W3:Y:S01]  /*78a0*/  SYNCS.PHASECHK.TRANS64.TRYWAIT P2, [R93+URZ+0xa0], R2 ;  /* 0x0000a0025d0075a7 */ /* 0x0004e200080411ff */
[----:B-1----:R-:W-:Y:S01]  /*78b0*/  @P5 SEL R111, RZ, 0x1, !P3 ;  /* 0x00000001ff6f5807 */ /* 0x002fe20005800000 */
[----:B--2---:R-:W-:Y:S06]  /*78c0*/  @!P5 BRA `(.L_x_109) ;  /* 0x000000000068d947 */ /* 0x004fec0003800000 */
[----:B------:R-:W-:Y:S01]  /*78d0*/  ISETP.NE.AND P0, PT, R111, RZ, PT ;  /* 0x000000ff6f00720c */ /* 0x000fe20003f05270 */
[----:B------:R-:W-:Y:S01]  /*78e0*/  BSSY B0, `(.L_x_110) ;  /* 0x000000d000007945 */ /* 0x000fe20003800000 */
[----:B------:R-:W-:Y:S02]  /*78f0*/  CS2R R50, SRZ ;  /* 0x0000000000327805 */ /* 0x000fe4000001ff00 */
[----:B------:R-:W-:Y:S02]  /*7900*/  CS2R R48, SRZ ;  /* 0x0000000000307805 */ /* 0x000fe4000001ff00 */
[----:B------:R-:W-:Y:S02]  /*7910*/  CS2R R58, SRZ ;  /* 0x00000000003a7805 */ /* 0x000fe4000001ff00 */
[----:B------:R-:W-:Y:S02]  /*7920*/  CS2R R56, SRZ ;  /* 0x0000000000387805 */ /* 0x000fe4000001ff00 */
[----:B------:R-:W-:Y:S02]  /*7930*/  CS2R R66, SRZ ;  /* 0x0000000000427805 */ /* 0x000fe4000001ff00 */
[----:B------:R-:W-:Y:S02]  /*7940*/  CS2R R64, SRZ ;  /* 0x0000000000407805 */ /* 0x000fe4000001ff00 */
[----:B------:R-:W-:Y:S02]  /*7950*/  CS2R R74, SRZ ;  /* 0x00000000004a7805 */ /* 0x000fe4000001ff00 */
[----:B------:R-:W-:Y:S01]  /*7960*/  CS2R R72, SRZ ;  /* 0x0000000000487805 */ /* 0x000fe2000001ff00 */
[----:B------:R-:W-:Y:S06]  /*7970*/  @P0 BRA `(.L_x_111) ;  /* 0x00000000000c0947 */ /* 0x000fec0003800000 */
[----:B------:R-:W-:Y:S04]  /*7980*/  SHF.L.U32 R3, R113, 0x1f, RZ ;  /* 0x0000001f71037819 */ /* 0x000fe800000006ff */
[----:B------:R-:W1:Y:S02]  /*7990*/  SYNCS.PHASECHK.TRANS64.TRYWAIT P0, [R0+URZ+0x40], R3 ;  /* 0x00004003000075a7 */ /* 0x000e6400080011ff */
[----:B-1----:R-:W-:Y:S05]  /*79a0*/  @!P0 BRA `(.L_x_112) ;  /* 0x0000002400948947 */ /* 0x002fea0003800000 */
.L_x_111:
[----:B------:R-:W-:Y:S05]  /*79b0*/  BSYNC B0 ;  /* 0x0000000000007941 */ /* 0x000fea0003800000 */
.L_x_110:
[----:B------:R-:W-:Y:S01]  /*79c0*/  ISETP.NE.AND P0, PT, R114, RZ, PT ;  /* 0x000000ff7200720c */ /* 0x000fe20003f05270 */
[----:B------:R-:W-:Y:S04]  /*79d0*/  UIADD3 UR4, UPT, UPT, UR45, 0x1, URZ ;  /* 0x000000012d047890 */ /* 0x000fe8000fffe0ff */
[----:B------:R-:W-:Y:S04]  /*79e0*/  UISETP.NE.AND UP0, UPT, UR4, 0x3, UPT ;  /* 0x000000030400788c */ /* 0x000fe8000bf05270 */
[----:B------:R-:W-:Y:S02]  /*79f0*/  USEL UR5, URZ, 0x1, UP0 ;  /* 0x00000001ff057887 */ /* 0x000fe40008000000 */
[----:B------:R-:W-:Y:S02]  /*7a00*/  USEL UR4, UR4, URZ, UP0 ;  /* 0x000000ff04047287 */ /* 0x000fe40008000000 */
[----:B------:R2:W1:Y:S02]  /*7a10*/  @P0 LDS.128 R48, [R86] ;  /* 0x0000000056300984 */ /* 0x0004640000000c00 */
[----:B------:R-:W-:Y:S02]  /*7a20*/  LOP3.LUT R113, R113, UR5, RZ, 0x3c, !PT ;  /* 0x0000000571717c12 */ /* 0x000fe4000f8e3cff */
[----:B------:R2:W1:Y:S01]  /*7a30*/  @P0 LDS.128 R56, [R87+0x10] ;  /* 0x0000100057380984 */ /* 0x0004620000000c00 */
[----:B------:R-:W-:Y:S03]  /*7a40*/  IMAD.U32 R112, RZ, RZ, UR4 ;  /* 0x00000004ff707e24 */ /* 0x000fe6000f8e00ff */
[----:B------:R2:W1:Y:S04]  /*7a50*/  @P0 LDS.128 R64, [R47+0x20] ;  /* 0x000020002f400984 */ /* 0x0004680000000c00 */
[----:B------:R2:W1:Y:S02]  /*7a60*/  @P0 LDS.128 R72, [R46+0x10] ;  /* 0x000010002e480984 */ /* 0x0004640000000c00 */
.L_x_109:
[----:B------:R-:W-:Y:S05]  /*7a70*/  BSYNC B1 ;  /* 0x0000000000017941 */ /* 0x000fea0003800000 */
.L_x_108:
[----:B-1----:R-:W-:Y:S04]  /*7a80*/  SHF.R.U32.HI R0, RZ, 0x15, R39 ;  /* 0x00000015ff007819 */ /* 0x002fe80000011627 */
[----:B------:R-:W-:Y:S01]  /*7a90*/  LOP3.LUT P0, RZ, R0, 0x3, R89, 0x48, !PT ;  /* 0x0000000300ff7812 */ /* 0x000fe20007804859 */
[----:B------:R-:W-:Y:S01]  /*7aa0*/  @!UPT UIADD3 URZ, UPT, UPT, URZ, URZ, URZ ;  /* 0x000000fffffff290 */ /* 0x000fe2000fffe0ff */
[----:B---3--:R-:W-:Y:S11]  /*7ab0*/  @P2 BRA `(.L_x_113) ;  /* 0x0000000000082947 */ /* 0x008ff60003800000 */
[----:B------:R-:W1:Y:S02]  /*7ac0*/  SYNCS.PHASECHK.TRANS64.TRYWAIT P1, [R93+URZ+0xa0], R2 ;  /* 0x0000a0025d0075a7 */ /* 0x000e6400080211ff */
[----:B-1----:R-:W-:Y:S05]  /*7ad0*/  @!P1 BRA `(.L_x_114) ;  /* 0x00000024005c9947 */ /* 0x002fea0003800000 */
.L_x_113:
[----:B------:R-:W-:Y:S05]  /*7ae0*/  @!P0 BRA `(.L_x_115) ;  /* 0x0000000000408947 */ /* 0x000fea0003800000 */
[----:B------:R-:W3:Y:S01]  /*7af0*/  LDCU.64 UR8, c[0x4][0x70] ;  /* 0x01000e00ff0877ac */ /* 0x000ee20008000a00 */
[----:B------:R-:W-:Y:S01]  /*7b00*/  MOV R3, 0x0 ;  /* 0x0000000000037802 */ /* 0x000fe20000000f00 */
[----:B------:R-:W-:Y:S02]  /*7b10*/  HFMA2 R12, -RZ, RZ, 0, 5.9604644775390625e-08 ;  /* 0x00000001ff0c7431 */ /* 0x000fe400000001ff */
[----:B------:R-:W-:Y:S02]  /*7b20*/  IMAD.MOV.U32 R8, RZ, RZ, 0x192 ;  /* 0x00000192ff087424 */ /* 0x000fe400078e00ff */
[----:B------:R-:W-:Y:S01]  /*7b30*/  IMAD.MOV.U32 R13, RZ, RZ, RZ ;  /* 0x000000ffff0d7224 */ /* 0x000fe200078e00ff */
[----:B------:R-:W5:Y:S01]  /*7b40*/  LDCU.64 UR6, c[0x4][0x78] ;  /* 0x01000f00ff0677ac */ /* 0x000f620008000a00 */
[----:B-1----:R-:W1:Y:S01]  /*7b50*/  LDC.64 R2, c[0x4][R3] ;  /* 0x0100000003027b82 */ /* 0x002e620000000a00 */
[----:B------:R-:W2:Y:S01]  /*7b60*/  LDCU.64 UR4, c[0x4][0x10] ;  /* 0x01000200ff0477ac */ /* 0x000ea20008000a00 */
[----:B---3--:R-:W-:Y:S01]  /*7b70*/  MOV R5, UR9 ;  /* 0x0000000900057c02 */ /* 0x008fe20008000f00 */
[----:B------:R-:W-:Y:S01]  /*7b80*/  IMAD.U32 R4, RZ, RZ, UR8 ;  /* 0x00000008ff047e24 */ /* 0x000fe2000f8e00ff */
[----:B-----5:R-:W-:Y:S01]  /*7b90*/  MOV R7, UR7 ;  /* 0x0000000700077c02 */ /* 0x020fe20008000f00 */
[----:B------:R-:W-:Y:S01]  /*7ba0*/  IMAD.U32 R6, RZ, RZ, UR6 ;  /* 0x00000006ff067e24 */ /* 0x000fe2000f8e00ff */
[----:B--2---:R-:W-:Y:S01]  /*7bb0*/  MOV R11, UR5 ;  /* 0x00000005000b7c02 */ /* 0x004fe20008000f00 */
[----:B------:R-:W-:Y:S02]  /*7bc0*/  IMAD.U32 R10, RZ, RZ, UR4 ;  /* 0x00000004ff0a7e24 */ /* 0x000fe4000f8e00ff */
[----:B------:R-:W-:Y:S07]  /*7bd0*/  LEPC R20, `(.L_x_115) ;  /* 0x000000001014794e */ /* 0x000fee0000000000 */
[----:B-1--4-:R-:W-:Y:S05]  /*7be0*/  CALL.ABS.NOINC R2 ;  /* 0x0000000002007343 */ /* 0x012fea0003c00000 */
.L_x_115:
[C---:B------:R-:W-:Y:S01]  /*7bf0*/  SHF.L.U32 R40, R48.reuse, 0x10, RZ ;  /* 0x0000001030287819 */ /* 0x040fe200000006ff */
[----:B------:R-:W-:Y:S05]  /*7c00*/  WARPSYNC.ALL ;  /* 0x0000000000007948 */ /* 0x000fea0003800000 */
[----:B------:R-:W-:Y:S01]  /*7c10*/  R2UR UR4, R39 ;  /* 0x00000000270472ca */ /* 0x000fe200000e0000 */
[----:B------:R-:W-:Y:S01]  /*7c20*/  BSSY.RECONVERGENT B0, `(.L_x_116) ;  /* 0x0000087000007945 */ /* 0x000fe20003800200 */
[----:B------:R-:W-:Y:S02]  /*7c30*/  LOP3.LUT R43, R48, 0xffff0000, RZ, 0xc0, !PT ;  /* 0xffff0000302b7812 */ /* 0x000fe400078ec0ff */
[----:B------:R-:W-:Y:S02]  /*7c40*/  SHF.L.U32 R42, R49, 0x10, RZ ;  /* 0x00000010312a7819 */ /* 0x000fe400000006ff */
[----:B------:R-:W-:Y:S02]  /*7c50*/  SHF.L.U32 R45, R51, 0x10, RZ ;  /* 0x00000010332d7819 */ /* 0x000fe400000006ff */
[----:B------:R-:W-:Y:S02]  /*7c60*/  LOP3.LUT R44, R75, 0xffff0000, RZ, 0xc0, !PT ;  /* 0xffff00004b2c7812 */ /* 0x000fe400078ec0ff */
[----:B------:R-:W-:Y:S03]  /*7c70*/  ISETP.NE.AND P0, PT, R102, RZ, PT ;  /* 0x000000ff6600720c */ /* 0x000fe60003f05270 */
[----:B------:R-:W4:Y:S02]  /*7c80*/  LDTM.x32 R4, tmem[UR4] ;  /* 0x00000004000479ee */ /* 0x000f2400082c0000 */
[C---:B----4-:R-:W-:Y:S01]  /*7c90*/  FMUL R0, R38.reuse, R4 ;  /* 0x0000000426007220 */ /* 0x050fe20000400000 */
[C---:B-1----:R-:W-:Y:S01]  /*7ca0*/  FMUL R2, R38.reuse, R5 ;  /* 0x0000000526027220 */ /* 0x042fe20000400000 */
[C---:B------:R-:W-:Y:S01]  /*7cb0*/  FMUL R3, R38.reuse, R6 ;  /* 0x0000000626037220 */ /* 0x040fe20000400000 */
[----:B------:R-:W-:Y:S01]  /*7cc0*/  FMUL R7, R38, R7 ;  /* 0x0000000726077220 */ /* 0x000fe20000400000 */
[----:B------:R-:W-:Y:S01]  /*7cd0*/  FFMA R0, R41, R40, R0 ;  /* 0x0000002829007223 */ /* 0x000fe20000000000 */
[----:B------:R-:W-:Y:S01]  /*7ce0*/  LOP3.LUT R40, R49, 0xffff0000, RZ, 0xc0, !PT ;  /* 0xffff000031287812 */ /* 0x000fe200078ec0ff */
[C---:B------:R-:W-:Y:S01]  /*7cf0*/  FFMA R2, R41.reuse, R43, R2 ;  /* 0x0000002b29027223 */ /* 0x040fe20000000002 */
[C---:B------:R-:W-:Y:S01]  /*7d00*/  SHF.L.U32 R43, R50.reuse, 0x10, RZ ;  /* 0x00000010322b7819 */ /* 0x040fe200000006ff */
[C---:B------:R-:W-:Y:S01]  /*7d10*/  FFMA R3, R41.reuse, R42, R3 ;  /* 0x0000002a29037223 */ /* 0x040fe20000000003 */
[----:B------:R-:W-:Y:S01]  /*7d20*/  LOP3.LUT R42, R50, 0xffff0000, RZ, 0xc0, !PT ;  /* 0xffff0000322a7812 */ /* 0x000fe200078ec0ff */
[----:B------:R-:W-:Y:S01]  /*7d30*/  FMUL R4, R38, R8 ;  /* 0x0000000826047220 */ /* 0x000fe20000400000 */
[----:B------:R-:W-:Y:S01]  /*7d40*/  F2FP.BF16.F32.PACK_AB R52, R2, R0 ;  /* 0x000000000234723e */ /* 0x000fe200000010ff */
[----:B------:R-:W-:Y:S01]  /*7d50*/  FFMA R7, R41, R40, R7 ;  /* 0x0000002829077223 */ /* 0x000fe20000000007 */
[----:B------:R-:W-:Y:S01]  /*7d60*/  LOP3.LUT R40, R51, 0xffff0000, RZ, 0xc0, !PT ;  /* 0xffff000033287812 */ /* 0x000fe200078ec0ff */
[C---:B------:R-:W-:Y:S01]  /*7d70*/  FMUL R5, R38.reuse, R9 ;  /* 0x0000000926057220 */ /* 0x040fe20000400000 */
[C---:B------:R-:W-:Y:S01]  /*7d80*/  FMUL R6, R38.reuse, R10 ;  /* 0x0000000a26067220 */ /* 0x040fe20000400000 */
[----:B------:R-:W-:Y:S01]  /*7d90*/  FMUL R11, R38, R11 ;  /* 0x0000000b260b7220 */ /* 0x000fe20000400000 */
[----:B------:R-:W-:Y:S01]  /*7da0*/  F2FP.BF16.F32.PACK_AB R53, R7, R3 ;  /* 0x000000030735723e */ /* 0x000fe200000010ff */
[C---:B------:R-:W-:Y:S01]  /*7db0*/  FFMA R4, R41.reuse, R43, R4 ;  /* 0x0000002b29047223 */ /* 0x040fe20000000004 */
[C---:B------:R-:W-:Y:S01]  /*7dc0*/  SHF.L.U32 R43, R56.reuse, 0x10, RZ ;  /* 0x00000010382b7819 */ /* 0x040fe200000006ff */
[----:B------:R-:W-:Y:S01]  /*7dd0*/  FFMA R5, R41, R42, R5 ;  /* 0x0000002a29057223 */ /* 0x000fe20000000005 */
[----:B------:R-:W-:Y:S01]  /*7de0*/  LOP3.LUT R42, R57, 0xffff0000, RZ, 0xc0, !PT ;  /* 0xffff0000392a7812 */ /* 0x000fe200078ec0ff */
[----:B------:R-:W-:Y:S01]  /*7df0*/  FFMA R6, R41, R45, R6 ;  /* 0x0000002d29067223 */ /* 0x000fe20000000006 */
[----:B------:R-:W-:Y:S01]  /*7e00*/  SHF.L.U32 R45, R57, 0x10, RZ ;  /* 0x00000010392d7819 */ /* 0x000fe200000006ff */
[----:B------:R-:W-:Y:S01]  /*7e10*/  FFMA R11, R41, R40, R11 ;  /* 0x00000028290b7223 */ /* 0x000fe2000000000b */
[----:B------:R-:W-:Y:S01]  /*7e20*/  LOP3.LUT R40, R56, 0xffff0000, RZ, 0xc0, !PT ;  /* 0xffff000038287812 */ /* 0x000fe200078ec0ff */
[C---:B------:R-:W-:Y:S01]  /*7e30*/  FMUL R8, R38.reuse, R12 ;  /* 0x0000000c26087220 */ /* 0x040fe20000400000 */
[----:B------:R-:W-:Y:S01]  /*7e40*/  F2FP.BF16.F32.PACK_AB R54, R5, R4 ;  /* 0x000000040536723e */ /* 0x000fe200000010ff */
[C---:B------:R-:W-:Y:S01]  /*7e50*/  FMUL R9, R38.reuse, R13 ;  /* 0x0000000d26097220 */ /* 0x040fe20000400000 */
[----:B------:R-:W-:Y:S01]  /*7e60*/  F2FP.BF16.F32.PACK_AB R55, R11, R6 ;  /* 0x000000060b37723e */ /* 0x000fe200000010ff */
[C---:B------:R-:W-:Y:S01]  /*7e70*/  FMUL R10, R38.reuse, R14 ;  /* 0x0000000e260a7220 */ /* 0x040fe20000400000 */
[----:B------:R-:W-:Y:S01]  /*7e80*/  FMUL R15, R38, R15 ;  /* 0x0000000f260f7220 */ /* 0x000fe20000400000 */
[----:B------:R-:W-:Y:S01]  /*7e90*/  FFMA R8, R41, R43, R8 ;  /* 0x0000002b29087223 */ /* 0x000fe20000000008 */
[----:B------:R-:W-:Y:S01]  /*7ea0*/  SHF.L.U32 R43, R59, 0x10, RZ ;  /* 0x000000103b2b7819 */ /* 0x000fe200000006ff */
[C---:B------:R-:W-:Y:S01]  /*7eb0*/  FFMA R9, R41.reuse, R40, R9 ;  /* 0x0000002829097223 */ /* 0x040fe20000000009 */
[C---:B------:R-:W-:Y:S01]  /*7ec0*/  SHF.L.U32 R40, R58.reuse, 0x10, RZ ;  /* 0x000000103a287819 */ /* 0x040fe200000006ff */
        /* <DEDUP_REMOVED lines=8> */
[----:B------:R-:W-:Y:S01]  /*7f50*/  FMUL R14, R38, R18 ;  /* 0x00000012260e7220 */ /* 0x000fe20000400000 */
[----:B------:R-:W-:Y:S01]  /*7f60*/  FFMA R12, R41, R40, R12 ;  /* 0x00000028290c7223 */ /* 0x000fe2000000000c */
[----:B------:R-:W-:Y:S01]  /*7f70*/  LOP3.LUT R40, R59, 0xffff0000, RZ, 0xc0, !PT ;  /* 0xffff00003b287812 */ /* 0x000fe200078ec0ff */
[C---:B------:R-:W-:Y:S01]  /*7f80*/  FFMA R13, R41.reuse, R42, R13 ;  /* 0x0000002a290d7223 */ /* 0x040fe2000000000d */
[----:B------:R-:W-:Y:S01]  /*7f90*/  LOP3.LUT R42, R64, 0xffff0000, RZ, 0xc0, !PT ;  /* 0xffff0000402a7812 */ /* 0x000fe200078ec0ff */
[----:B------:R-:W-:Y:S01]  /*7fa0*/  FMUL R19, R38, R19 ;  /* 0x0000001326137220 */ /* 0x000fe20000400000 */
[----:B------:R-:W-:Y:S01]  /*7fb0*/  FFMA R14, R41, R43, R14 ;  /* 0x0000002b290e7223 */ /* 0x000fe2000000000e */
[----:B------:R-:W-:Y:S01]  /*7fc0*/  SHF.L.U32 R43, R64, 0x10, RZ ;  /* 0x00000010402b7819 */ /* 0x000fe200000006ff */
[----:B------:R1:W-:Y:S01]  /*7fd0*/  STS.128 [R86], R52 ;  /* 0x0000003456007388 */ /* 0x0003e20000000c00 */
[----:B------:R-:W-:Y:S01]  /*7fe0*/  F2FP.BF16.F32.PACK_AB R62, R13, R12 ;  /* 0x0000000c0d3e723e */ /* 0x000fe200000010ff */
[C---:B------:R-:W-:Y:S01]  /*7ff0*/  FMUL R16, R38.reuse, R20 ;  /* 0x0000001426107220 */ /* 0x040fe20000400000 */
        /* <DEDUP_REMOVED lines=8> */
[C---:B------:R-:W-:Y:S01]  /*8080*/  FFMA R17, R41.reuse, R42, R17 ;  /* 0x0000002a29117223 */ /* 0x040fe20000000011 */
[----:B------:R-:W-:Y:S01]  /*8090*/  FFMA R18, R41, R45, R18 ;  /* 0x0000002d29127223 */ /* 0x000fe20000000012 */
[----:B------:R1:W-:Y:S01]  /*80a0*/  STS.128 [R87+0x10], R60 ;  /* 0x0000103c57007388 */ /* 0x0003e20000000c00 */
[----:B------:R-:W-:Y:S01]  /*80b0*/  SHF.L.U32 R45, R67, 0x10, RZ ;  /* 0x00000010432d7819 */ /* 0x000fe200000006ff */
[----:B------:R-:W-:Y:S01]  /*80c0*/  FFMA R23, R41, R40, R23 ;  /* 0x0000002829177223 */ /* 0x000fe20000000017 */
[----:B------:R-:W-:Y:S01]  /*80d0*/  LOP3.LUT R40, R66, 0xffff0000, RZ, 0xc0, !PT ;  /* 0xffff000042287812 */ /* 0x000fe200078ec0ff */
[C---:B------:R-:W-:Y:S01]  /*80e0*/  FMUL R20, R38.reuse, R24 ;  /* 0x0000001826147220 */ /* 0x040fe20000400000 */
[----:B------:R-:W-:Y:S01]  /*80f0*/  LOP3.LUT R42, R67, 0xffff0000, RZ, 0xc0, !PT ;  /* 0xffff0000432a7812 */ /* 0x000fe200078ec0ff */
[C---:B------:R-:W-:Y:S01]  /*8100*/  FMUL R21, R38.reuse, R25 ;  /* 0x0000001926157220 */ /* 0x040fe20000400000 */
[----:B------:R-:W-:Y:S01]  /*8110*/  F2FP.BF16.F32.PACK_AB R68, R17, R16 ;  /* 0x000000101144723e */ /* 0x000fe200000010ff */
[C---:B------:R-:W-:Y:S01]  /*8120*/  FMUL R22, R38.reuse, R26 ;  /* 0x0000001a26167220 */ /* 0x040fe20000400000 */
[----:B------:R-:W-:Y:S01]  /*8130*/  FMUL R27, R38, R27 ;  /* 0x0000001b261b7220 */ /* 0x000fe20000400000 */
[C---:B------:R-:W-:Y:S01]  /*8140*/  FFMA R20, R41.reuse, R43, R20 ;  /* 0x0000002b29147223 */ /* 0x040fe20000000014 */
[C---:B------:R-:W-:Y:S01]  /*8150*/  FFMA R21, R41.reuse, R40, R21 ;  /* 0x0000002829157223 */ /* 0x040fe20000000015 */
[C---:B------:R-:W-:Y:S01]  /*8160*/  FFMA R22, R41.reuse, R45, R22 ;  /* 0x0000002d29167223 */ /* 0x040fe20000000016 */
[----:B------:R-:W-:Y:S01]  /*8170*/  FFMA R27, R41, R42, R27 ;  /* 0x0000002a291b7223 */ /* 0x000fe2000000001b */
[----:B------:R-:W-:Y:S01]  /*8180*/  SHF.L.U32 R40, R72, 0x10, RZ ;  /* 0x0000001048287819 */ /* 0x000fe200000006ff */
[----:B------:R-:W-:Y:S01]  /*8190*/  FMUL R24, R38, R28 ;  /* 0x0000001c26187220 */ /* 0x000fe20000400000 */
[----:B------:R-:W-:Y:S01]  /*81a0*/  LOP3.LUT R42, R72, 0xffff0000, RZ, 0xc0, !PT ;  /* 0xffff0000482a7812 */ /* 0x000fe200078ec0ff */
[C---:B------:R-:W-:Y:S01]  /*81b0*/  FMUL R25, R38.reuse, R29 ;  /* 0x0000001d26197220 */ /* 0x040fe20000400000 */
[----:B------:R-:W-:Y:S01]  /*81c0*/  SHF.L.U32 R43, R73, 0x10, RZ ;  /* 0x00000010492b7819 */ /* 0x000fe200000006ff */
[C---:B------:R-:W-:Y:S01]  /*81d0*/  FMUL R26, R38.reuse, R30 ;  /* 0x0000001e261a7220 */ /* 0x040fe20000400000 */
[C---:B------:R-:W-:Y:S01]  /*81e0*/  FFMA R24, R41.reuse, R40, R24 ;  /* 0x0000002829187223 */ /* 0x040fe20000000018 */
[----:B------:R-:W-:Y:S01]  /*81f0*/  FFMA R25, R41, R42, R25 ;  /* 0x0000002a29197223 */ /* 0x000fe20000000019 */
[----:B------:R-:W-:Y:S01]  /*8200*/  LOP3.LUT R40, R73, 0xffff0000, RZ, 0xc0, !PT ;  /* 0xffff000049287812 */ /* 0x000fe200078ec0ff */
[----:B------:R-:W-:Y:S01]  /*8210*/  FFMA R26, R41, R43, R26 ;  /* 0x0000002b291a7223 */ /* 0x000fe2000000001a */
[----:B------:R-:W-:Y:S01]  /*8220*/  FMUL R31, R38, R31 ;  /* 0x0000001f261f7220 */ /* 0x000fe20000400000 */
[----:B------:R-:W-:Y:S01]  /*8230*/  SHF.L.U32 R43, R74, 0x10, RZ ;  /* 0x000000104a2b7819 */ /* 0x000fe200000006ff */
[----:B------:R-:W-:Y:S01]  /*8240*/  FMUL R28, R38, R32 ;  /* 0x00000020261c7220 */ /* 0x000fe20000400000 */
[----:B------:R-:W-:Y:S01]  /*8250*/  LOP3.LUT R42, R74, 0xffff0000, RZ, 0xc0, !PT ;  /* 0xffff00004a2a7812 */ /* 0x000fe200078ec0ff */
[C---:B------:R-:W-:Y:S01]  /*8260*/  FMUL R29, R38.reuse, R33 ;  /* 0x00000021261d7220 */ /* 0x040fe20000400000 */
[----:B------:R-:W-:Y:S01]  /*8270*/  SHF.L.U32 R45, R75, 0x10, RZ ;  /* 0x000000104b2d7819 */ /* 0x000fe200000006ff */
[C---:B------:R-:W-:Y:S01]  /*8280*/  FMUL R30, R38.reuse, R34 ;  /* 0x00000022261e7220 */ /* 0x040fe20000400000 */
[----:B------:R-:W-:Y:S01]  /*8290*/  FFMA R31, R41, R40, R31 ;  /* 0x00000028291f7223 */ /* 0x000fe2000000001f */
[----:B------:R-:W-:Y:S01]  /*82a0*/  FMUL R35, R38, R35 ;  /* 0x0000002326237220 */ /* 0x000fe20000400000 */
[----:B------:R-:W-:Y:S01]  /*82b0*/  F2FP.BF16.F32.PACK_AB R69, R23, R18 ;  /* 0x000000121745723e */ /* 0x000fe200000010ff */
[----:B------:R-:W-:Y:S01]  /*82c0*/  FFMA R28, R41, R43, R28 ;  /* 0x0000002b291c7223 */ /* 0x000fe2000000001c */
[----:B------:R-:W-:Y:S01]  /*82d0*/  F2FP.BF16.F32.PACK_AB R70, R21, R20 ;  /* 0x000000141546723e */ /* 0x000fe200000010ff */
[----:B------:R-:W-:Y:S01]  /*82e0*/  FFMA R29, R41, R42, R29 ;  /* 0x0000002a291d7223 */ /* 0x000fe2000000001d */
[----:B------:R-:W-:Y:S01]  /*82f0*/  F2FP.BF16.F32.PACK_AB R71, R27, R22 ;  /* 0x000000161b47723e */ /* 0x000fe200000010ff */
[C---:B------:R-:W-:Y:S01]  /*8300*/  FFMA R30, R41.reuse, R45, R30 ;  /* 0x0000002d291e7223 */ /* 0x040fe2000000001e */
[----:B------:R-:W-:Y:S01]  /*8310*/  FFMA R35, R41, R44, R35 ;  /* 0x0000002c29237223 */ /* 0x000fe20000000023 */
[----:B------:R-:W-:Y:S02]  /*8320*/  F2FP.BF16.F32.PACK_AB R104, R25, R24 ;  /* 0x000000181968723e */ /* 0x000fe400000010ff */
[----:B------:R1:W-:Y:S01]  /*8330*/  STS.128 [R47+0x20], R68 ;  /* 0x000020442f007388 */ /* 0x0003e20000000c00 */
[----:B------:R-:W-:Y:S02]  /*8340*/  F2FP.BF16.F32.PACK_AB R105, R31, R26 ;  /* 0x0000001a1f69723e */ /* 0x000fe400000010ff */
[----:B------:R-:W-:Y:S02]  /*8350*/  F2FP.BF16.F32.PACK_AB R106, R29, R28 ;  /* 0x0000001c1d6a723e */ /* 0x000fe400000010ff */
[----:B------:R-:W-:Y:S05]  /*8360*/  F2FP.BF16.F32.PACK_AB R107, R35, R30 ;  /* 0x0000001e236b723e */ /* 0x000fea00000010ff */
[----:B------:R1:W-:Y:S01]  /*8370*/  STS.128 [R46+0x10], R104 ;  /* 0x000010682e007388 */ /* 0x0003e20000000c00 */
[----:B------:R-:W-:Y:S01]  /*8380*/  @!PT LDS RZ, [RZ] ;  /* 0x00000000fffff984 */ /* 0x000fe20000000800 */
[----:B------:R-:W-:Y:S01]  /*8390*/  @!PT LDS RZ, [RZ] ;  /* 0x00000000fffff984 */ /* 0x000fe20000000800 */
[----:B------:R-:W-:Y:S01]  /*83a0*/  @!PT LDS RZ, [RZ] ;  /* 0x00000000fffff984 */ /* 0x000fe20000000800 */
[----:B------:R-:W-:Y:S01]  /*83b0*/  @!PT LDS RZ, [RZ] ;  /* 0x00000000fffff984 */ /* 0x000fe20000000800 */
[----:B------:R3:W-:Y:S07]  /*83c0*/  MEMBAR.ALL.CTA ;  /* 0x0000000000007992 */ /* 0x0007ee0000008000 */
[----:B---3--:R-:W3:Y:S02]  /*83d0*/  FENCE.VIEW.ASYNC.S ;  /* 0x00000000000073c6 */ /* 0x008ee40000000000 */
[----:B---3--:R-:W-:Y:S06]  /*83e0*/  BAR.SYNC.DEFER_BLOCKING 0x1, 0x80 ;  /* 0x0042000000007b1d */ /* 0x008fec0000010000 */
[----:B------:R-:W-:Y:S05]  /*83f0*/  @P0 BRA `(.L_x_117) ;  /* 0x0000000000240947 */ /* 0x000fea0003800000 */
[----:B------:R-:W3:Y:S01]  /*8400*/  LDCU.64 UR6, c[0x0][0x348] ;  /* 0x00006900ff0677ac */ /* 0x000ee20008000a00 */
[----:B------:R-:W-:Y:S01]  /*8410*/  R2UR UR5, R110 ;  /* 0x000000006e0572ca */ /* 0x000fe200000e0000 */
[----:B------:R-:W-:Y:S11]  /*8420*/  UMOV UR51, UR52 ;  /* 0x0000003400337c82 */ /* 0x000ff60008000000 */
[----:B------:R-:W-:Y:S01]  /*8430*/  @!UPT UIADD3 URZ, UPT, UPT, URZ, URZ, URZ ;  /* 0x000000fffffff290 */ /* 0x000fe2000fffe0ff */
[----:B------:R-:W-:Y:S02]  /*8440*/  UIADD3 UR48, UPT, UPT, UR46, 0x200, UR5 ;  /* 0x000002002e307890 */ /* 0x000fe4000fffe005 */
[----:B---3--:R-:W-:Y:S04]  /*8450*/  UIADD3 UR4, UP0, UPT, UR6, 0xa80, URZ ;  /* 0x00000a8006047890 */ /* 0x008fe8000ff1e0ff */
[----:B------:R-:W-:Y:S09]  /*8460*/  UIADD3.X UR5, UPT, UPT, URZ, UR7, URZ, UP0, !UPT ;  /* 0x00000007ff057290 */ /* 0x000ff200087fe4ff */
[----:B------:R3:W-:Y:S02]  /*8470*/  UTMASTG.3D [UR48], [UR4] ;  /* 0x00000030040073b5 */ /* 0x0007e40008010000 */
[----:B---3--:R0:W-:Y:S02]  /*8480*/  UTMACMDFLUSH ;  /* 0x00000000000079b7 */ /* 0x0081e40000000000 */
.L_x_117:
[----:B------:R-:W-:Y:S05]  /*8490*/  BSYNC.RECONVERGENT B0 ;  /* 0x0000000000007941 */ /* 0x000fea0003800200 */
.L_x_116:
[----:B------:R-:W-:Y:S01]  /*84a0*/  UIADD3 UR43, UPT, UPT, UR45, 0x1, URZ ;  /* 0x000000012d2b7890 */ /* 0x000fe2000fffe0ff */
[----:B------:R-:W-:Y:S03]  /*84b0*/  BSSY.RECONVERGENT B0, `(.L_x_118) ;  /* 0x0000005000007945 */ /* 0x000fe60003800200 */
[----:B------:R-:W-:Y:S04]  /*84c0*/  UISETP.NE.AND UP0, UPT, UR43, 0x3, UPT ;  /* 0x000000032b00788c */ /* 0x000fe8000bf05270 */
[----:B------:R-:W-:Y:S01]  /*84d0*/  USEL UR44, UR43, URZ, UP0 ;  /* 0x000000ff2b2c7287 */ /* 0x000fe20008000000 */
[----:B------:R-:W-:Y:S11]  /*84e0*/  @P0 BRA `(.L_x_119) ;  /* 0x0000000000040947 */ /* 0x000ff60003800000 */
[----:B------:R-:W-:Y:S04]  /*84f0*/  DEPBAR.LE SB0, 0x1 ;  /* 0x000080400000791a */ /* 0x000fe80000000000 */
.L_x_119:
[----:B------:R-:W-:Y:S05]  /*8500*/  BSYNC.RECONVERGENT B0 ;  /* 0x0000000000007941 */ /* 0x000fea0003800200 */
.L_x_118:
[----:B------:R-:W-:Y:S01]  /*8510*/  BAR.SYNC.DEFER_BLOCKING 0x1, 0x80 ;  /* 0x0042000000007b1d */ /* 0x000fe20000010000 */
[----:B------:R-:W-:Y:S01]  /*8520*/  ISETP.NE.AND P1, PT, R109, RZ, PT ;  /* 0x000000ff6d00720c */ /* 0x000fe20003f25270 */
[----:B------:R-:W-:Y:S01]  /*8530*/  UISETP.NE.AND UP0, UPT, UR53, URZ, UPT ;  /* 0x000000ff3500728c */ /* 0x000fe2000bf05270 */
[----:B------:R-:W-:Y:S11]  /*8540*/  LEA R2, R112, UR46, 0x3 ;  /* 0x0000002e70027c11 */ /* 0x000ff6000f8e18ff */
[----:B------:R-:W-:Y:S01]  /*8550*/  @P1 SHF.L.U32 R3, R113, 0x1f, RZ ;  /* 0x0000001f71031819 */ /* 0x000fe200000006ff */
[----:B------:R-:W-:Y:S06]  /*8560*/  BRA.U !UP0, `(.L_x_120) ;  /* 0x0000000108287547 */ /* 0x000fec000b800000 */
[----:B------:R-:W-:Y:S01]  /*8570*/  R2UR UR4, R92 ;  /* 0x000000005c0472ca */ /* 0x000fe200000e0000 */
[----:B------:R-:W-:Y:S05]  /*8580*/  IMAD.U32 R5, RZ, RZ, UR47 ;  /* 0x0000002fff057e24 */ /* 0x000fea000f8e00ff */
[----:B------:R-:W-:Y:S05]  /*8590*/  @P1 LEA R5, R5, UR46, 0x3 ;  /* 0x0000002e05051c11 */ /* 0x000fea000f8e18ff */
[----:B------:R-:W-:Y:S02]  /*85a0*/  @P1 VIADD R5, R5, 0x58 ;  /* 0x0000005805051836 */ /* 0x000fe40000000000 */
[----:B------:R-:W-:Y:S01]  /*85b0*/  IMAD.U32 R0, RZ, RZ, UR4 ;  /* 0x00000004ff007e24 */ /* 0x000fe2000f8e00ff */
[----:B------:R-:W-:Y:S04]  /*85c0*/  UIADD3 UR4, UPT, UPT, UR47, 0x1, URZ ;  /* 0x000000012f047890 */ /* 0x000fe8000fffe0ff */
[----:B------:R-:W-:Y:S01]  /*85d0*/  @P1 PRMT R0, R0, 0x654, R5 ;  /* 0x0000065400001816 */ /* 0x000fe20000000005 */
[----:B------:R-:W-:Y:S03]  /*85e0*/  UISETP.NE.AND UP0, UPT, UR4, 0x3, UPT ;  /* 0x000000030400788c */ /* 0x000fe6000bf05270 */
[----:B------:R3:W-:Y:S01]  /*85f0*/  @P1 SYNCS.ARRIVE.TRANS64.RED.A1T0 RZ, [R0+URZ], RZ ;  /* 0x000000ff00ff19a7 */ /* 0x0007e200081004ff */
[----:B------:R-:W-:Y:S07]  /*8600*/  USEL UR47, UR4, URZ, UP0 ;  /* 0x000000ff042f7287 */ /* 0x000fee0008000000 */
.L_x_120:
[----:B------:R-:W4:Y:S01]  /*8610*/  @P1 SYNCS.PHASECHK.TRANS64.TRYWAIT P0, [R2+URZ+0x40], R3 ;  /* 0x00004003020015a7 */ /* 0x000f2200080011ff */
[----:B------:R-:W-:Y:S01]  /*8620*/  BSSY B1, `(.L_x_121) ;  /* 0x0000015000017945 */ /* 0x000fe20003800000 */
[----:B----4-:R-:W-:Y:S03]  /*8630*/  @P1 SEL R111, RZ, 0x1, !P0 ;  /* 0x00000001ff6f1807 */ /* 0x010fe60004000000 */
[----:B------:R-:W-:Y:S05]  /*8640*/  @!P1 BRA `(.L_x_122) ;  /* 0x0000000000489947 */ /* 0x000fea0003800000 */
[----:B------:R-:W-:Y:S01]  /*8650*/  ISETP.NE.AND P1, PT, R114, RZ, PT ;  /* 0x000000ff7200720c */ /* 0x000fe20003f25270 */
[----:B------:R-:W-:Y:S01]  /*8660*/  BSSY B0, `(.L_x_123) ;  /* 0x000000a000007945 */ /* 0x000fe20003800000 */
[----:B------:R-:W-:Y:S11]  /*8670*/  ISETP.NE.AND P0, PT, R111, RZ, PT ;  /* 0x000000ff6f00720c */ /* 0x000ff60003f05270 */
[----:B------:R-:W-:Y:S04]  /*8680*/  @P1 IMAD R112, R112, 0x2000, R101 ;  /* 0x0000200070701824 */ /* 0x000fe800078e0265 */
[----:B------:R-:W-:Y:S01]  /*8690*/  @P1 IMAD.IADD R5, R85, 0x1, R112 ;  /* 0x0000000155051824 */ /* 0x000fe200078e0270 */
[----:B------:R-:W-:Y:S03]  /*86a0*/  @P1 IADD3 R3, PT, PT, R84, R112, RZ ;  /* 0x0000007054031210 */ /* 0x000fe60007ffe0ff */
[----:B---3--:R-:W-:Y:S01]  /*86b0*/  @P1 IMAD.IADD R0, R100, 0x1, R5 ;  /* 0x0000000164001824 */ /* 0x008fe200078e0205 */
[----:B------:R-:W-:Y:S06]  /*86c0*/  @P0 BRA `(.L_x_124) ;  /* 0x00000000000c0947 */ /* 0x000fec0003800000 */
[----:B------:R-:W-:Y:S04]  /*86d0*/  SHF.L.U32 R113, R113, 0x1f, RZ ;  /* 0x0000001f71717819 */ /* 0x000fe800000006ff */
[----:B------:R-:W3:Y:S02]  /*86e0*/  SYNCS.PHASECHK.TRANS64.TRYWAIT P0, [R2+URZ+0x40], R113 ;  /* 0x00004071020075a7 */ /* 0x000ee400080011ff */
[----:B---3--:R-:W-:Y:S05]  /*86f0*/  @!P0 BRA `(.L_x_125) ;  /* 0x0000001800688947 */ /* 0x008fea0003800000 */
.L_x_124:
[----:B------:R-:W-:Y:S05]  /*8700*/  BSYNC B0 ;  /* 0x0000000000007941 */ /* 0x000fea0003800000 */
.L_x_123:
[----:B------:R-:W-:Y:S11]  /*8710*/  ISETP.NE.AND P0, PT, R114, RZ, PT ;  /* 0x000000ff7200720c */ /* 0x000ff60003f05270 */
[----:B------:R-:W-:Y:S02]  /*8720*/  @!UPT UIADD3 URZ, UPT, UPT, URZ, URZ, URZ ;  /* 0x000000fffffff290 */ /* 0x000fe4000fffe0ff */
[----:B------:R4:W1:Y:S04]  /*8730*/  @P0 LDS.128 R48, [R112] ;  /* 0x0000000070300984 */ /* 0x0008680000000c00 */
[----:B------:R4:W1:Y:S04]  /*8740*/  @P0 LDS.128 R64, [R3+0x20] ;  /* 0x0000200003400984 */ /* 0x0008680000000c00 */
[----:B------:R4:W1:Y:S04]  /*8750*/  @P0 LDS.128 R56, [R5+0x10] ;  /* 0x0000100005380984 */ /* 0x0008680000000c00 */
[----:B------:R4:W1:Y:S02]  /*8760*/  @P0 LDS.128 R72, [R0+0x10] ;  /* 0x0000100000480984 */ /* 0x0008640000000c00 */
.L_x_122:
[----:B------:R-:W-:Y:S05]  /*8770*/  BSYNC B1 ;  /* 0x0000000000017941 */ /* 0x000fea0003800000 */
.L_x_121:
[----:B---34-:R-:W-:Y:S05]  /*8780*/  VIADD R0, R39, 0x20 ;  /* 0x0000002027007836 */ /* 0x018fea0000000000 */
[----:B------:R-:W-:Y:S04]  /*8790*/  SHF.R.U32.HI R0, RZ, 0x15, R0 ;  /* 0x00000015ff007819 */ /* 0x000fe80000011600 */
[----:B------:R-:W-:Y:S11]  /*87a0*/  LOP3.LUT P0, RZ, R0, 0x3, R89, 0x48, !PT ;  /* 0x0000000300ff7812 */ /* 0x000ff60007804859 */
[----:B------:R-:W-:Y:S02]  /*87b0*/  @!UPT UIADD3 URZ, UPT, UPT, URZ, URZ, URZ ;  /* 0x000000fffffff290 */ /* 0x000fe4000fffe0ff */
[----:B------:R-:W-:Y:S05]  /*87c0*/  @!P0 BRA `(.L_x_126) ;  /* 0x0000000000408947 */ /* 0x000fea0003800000 */
[----:B------:R-:W3:Y:S01]  /*87d0*/  LDCU.64 UR8, c[0x4][0x70] ;  /* 0x01000e00ff0877ac */ /* 0x000ee20008000a00 */
[----:B------:R-:W-:Y:S01]  /*87e0*/  MOV R3, 0x0 ;  /* 0x0000000000037802 */ /* 0x000fe20000000f00 */
[----:B------:R-:W-:Y:S02]  /*87f0*/  HFMA2 R12, -RZ, RZ, 0, 5.9604644775390625e-08 ;  /* 0x00000001ff0c7431 */ /* 0x000fe400000001ff */
[----:B------:R-:W-:Y:S02]  /*8800*/  IMAD.MOV.U32 R8, RZ, RZ, 0x192 ;  /* 0x00000192ff087424 */ /* 0x000fe400078e00ff */
[----:B------:R-:W-:Y:S01]  /*8810*/  IMAD.MOV.U32 R13, RZ, RZ, RZ ;  /* 0x000000ffff0d7224 */ /* 0x000fe200078e00ff */
[----:B------:R-:W4:Y:S01]  /*8820*/  LDCU.64 UR6, c[0x4][0x78] ;  /* 0x01000f00ff0677ac */ /* 0x000f220008000a00 */
[----:B------:R-:W1:Y:S01]  /*8830*/  LDC.64 R2, c[0x4][R3] ;  /* 0x0100000003027b82 */ /* 0x000e620000000a00 */
[----:B------:R-:W5:Y:S01]  /*8840*/  LDCU.64 UR4, c[0x4][0x10] ;  /* 0x01000200ff0477ac */ /* 0x000f620008000a00 */
[----:B---3--:R-:W-:Y:S01]  /*8850*/  MOV R5, UR9 ;  /* 0x0000000900057c02 */ /* 0x008fe20008000f00 */
[----:B------:R-:W-:Y:S01]  /*8860*/  IMAD.U32 R4, RZ, RZ, UR8 ;  /* 0x00000008ff047e24 */ /* 0x000fe2000f8e00ff */
[----:B----4-:R-:W-:Y:S01]  /*8870*/  MOV R7, UR7 ;  /* 0x0000000700077c02 */ /* 0x010fe20008000f00 */
[----:B------:R-:W-:Y:S01]  /*8880*/  IMAD.U32 R6, RZ, RZ, UR6 ;  /* 0x00000006ff067e24 */ /* 0x000fe2000f8e00ff */
[----:B-----5:R-:W-:Y:S01]  /*8890*/  MOV R11, UR5 ;  /* 0x00000005000b7c02 */ /* 0x020fe20008000f00 */
[----:B------:R-:W-:Y:S02]  /*88a0*/  IMAD.U32 R10, RZ, RZ, UR4 ;  /* 0x00000004ff0a7e24 */ /* 0x000fe4000f8e00ff */
[----:B------:R-:W-:Y:S07]  /*88b0*/  LEPC R20, `(.L_x_126) ;  /* 0x000000001014794e */ /* 0x000fee0000000000 */
[----:B-12---:R-:W-:Y:S05]  /*88c0*/  CALL.ABS.NOINC R2 ;  /* 0x0000000002007343 */ /* 0x006fea0003c00000 */
.L_x_126:
[----:B------:R-:W-:Y:S01]  /*88d0*/  ISETP.NE.AND P0, PT, R102, RZ, PT ;  /* 0x000000ff6600720c */ /* 0x000fe20003f05270 */
[----:B------:R-:W-:Y:S05]  /*88e0*/  WARPSYNC.ALL ;  /* 0x0000000000007948 */ /* 0x000fea0003800000 */
[----:B------:R-:W-:Y:S01]  /*88f0*/  R2UR UR4, R39 ;  /* 0x00000000270472ca */ /* 0x000fe200000e0000 */
[----:B------:R-:W-:Y:S01]  /*8900*/  BSSY.RECONVERGENT B0, `(.L_x_127) ;  /* 0x0000090000007945 */ /* 0x000fe20003800200 */
[C---:B-1----:R-:W-:Y:S02]  /*8910*/  SHF.L.U32 R40, R48.reuse, 0x10, RZ ;  /* 0x0000001030287819 */ /* 0x042fe400000006ff */
[----:B------:R-:W-:Y:S02]  /*8920*/  LOP3.LUT R42, R48, 0xffff0000, RZ, 0xc0, !PT ;  /* 0xffff0000302a7812 */ /* 0x000fe400078ec0ff */
[C---:B------:R-:W-:Y:S02]  /*8930*/  SHF.L.U32 R43, R49.reuse, 0x10, RZ ;  /* 0x00000010312b7819 */ /* 0x040fe400000006ff */
[----:B------:R-:W-:Y:S02]  /*8940*/  LOP3.LUT R44, R49, 0xffff0000, RZ, 0xc0, !PT ;  /* 0xffff0000312c7812 */ /* 0x000fe400078ec0ff */
[C---:B------:R-:W-:Y:S02]  /*8950*/  SHF.L.U32 R45, R50.reuse, 0x10, RZ ;  /* 0x00000010322d7819 */ /* 0x040fe400000006ff */
[----:B--2---:R-:W-:Y:S01]  /*8960*/  LOP3.LUT R46, R50, 0xffff0000, RZ, 0xc0, !PT ;  /* 0xffff0000322e7812 */ /* 0x004fe200078ec0ff */
[----:B------:R-:W1:Y:S01]  /*8970*/  LDTM.x32 R4, tmem[UR4+0x20] ;  /* 0x00002004000479ee */ /* 0x000e6200082c0000 */
[C---:B------:R-:W-:Y:S01]  /*8980*/  SHF.L.U32 R47, R51.reuse, 0x10, RZ ;  /* 0x00000010332f7819 */ /* 0x040fe200000006ff */
[----:B------:R-:W-:Y:S01]  /*8990*/  USHF.L.U32 UR4, UR44, 0xd, URZ ;  /* 0x0000000d2c047899 */ /* 0x000fe200080006ff */
[----:B------:R-:W-:Y:S01]  /*89a0*/  LOP3.LUT R48, R51, 0xffff0000, RZ, 0xc0, !PT ;  /* 0xffff000033307812 */ /* 0x000fe200078ec0ff */
[----:B------:R-:W-:Y:S01]  /*89b0*/  NOP ;  /* 0x0000000000007918 */ /* 0x000fe20000000000 */
[C---:B------:R-:W-:Y:S02]  /*89c0*/  SHF.L.U32 R49, R56.reuse, 0x10, RZ ;  /* 0x0000001038317819 */ /* 0x040fe400000006ff */
[----:B------:R-:W-:Y:S02]  /*89d0*/  LOP3.LUT R51, R56, 0xffff0000, RZ, 0xc0, !PT ;  /* 0xffff000038337812 */ /* 0x000fe400078ec0ff */
[C---:B------:R-:W-:Y:S02]  /*89e0*/  SHF.L.U32 R50, R57.reuse, 0x10, RZ ;  /* 0x0000001039327819 */ /* 0x040fe400000006ff */
[----:B------:R-:W-:Y:S02]  /*89f0*/  LOP3.LUT R52, R57, 0xffff0000, RZ, 0xc0, !PT ;  /* 0xffff000039347812 */ /* 0x000fe400078ec0ff */
[----:B------:R-:W-:Y:S02]  /*8a00*/  IADD3 R110, PT, PT, R101, UR4, RZ ;  /* 0x00000004656e7c10 */ /* 0x000fe4000fffe0ff */
[C---:B------:R-:W-:Y:S02]  /*8a10*/  SHF.L.U32 R53, R58.reuse, 0x10, RZ ;  /* 0x000000103a357819 */ /* 0x040fe400000006ff */
[----:B------:R-:W-:Y:S02]  /*8a20*/  LOP3.LUT R54, R58, 0xffff0000, RZ, 0xc0, !PT ;  /* 0xffff00003a367812 */ /* 0x000fe400078ec0ff */
[----:B------:R-:W-:Y:S02]  /*8a30*/  SHF.L.U32 R55, R59, 0x10, RZ ;  /* 0x000000103b377819 */ /* 0x000fe400000006ff */
[----:B------:R-:W-:Y:S02]  /*8a40*/  IADD3 R93, PT, PT, R93, 0xb0, RZ ;  /* 0x000000b05d5d7810 */ /* 0x000fe40007ffe0ff */
[----:B------:R-:W-:Y:S01]  /*8a50*/  LOP3.LUT R56, R59, 0xffff0000, RZ, 0xc0, !PT ;  /* 0xffff00003b387812 */ /* 0x000fe200078ec0ff */
[C---:B-1----:R-:W-:Y:S01]  /*8a60*/  FMUL R4, R38.reuse, R4 ;  /* 0x0000000426047220 */ /* 0x042fe20000400000 */
[----:B------:R-:W-:Y:S01]  /*8a70*/  IADD3 R111, PT, PT, R85, R110, RZ ;  /* 0x0000006e556f7210 */ /* 0x000fe20007ffe0ff */
[----:B------:R-:W-:Y:S01]  /*8a80*/  FMUL R5, R38, R5 ;  /* 0x0000000526057220 */ /* 0x000fe20000400000 */
[----:B------:R-:W-:Y:S01]  /*8a90*/  SHF.L.U32 R57, R64, 0x10, RZ ;  /* 0x0000001040397819 */ /* 0x000fe200000006ff */
[----:B------:R-:W-:Y:S01]  /*8aa0*/  FMUL R6, R38, R6 ;  /* 0x0000000626067220 */ /* 0x000fe20000400000 */
[----:B------:R-:W-:Y:S01]  /*8ab0*/  IADD3 R110, PT, PT, R84, R110, RZ ;  /* 0x0000006e546e7210 */ /* 0x000fe20007ffe0ff */
[----:B------:R-:W-:Y:S01]  /*8ac0*/  FMUL R7, R38, R7 ;  /* 0x0000000726077220 */ /* 0x000fe20000400000 */
[----:B------:R-:W-:Y:S01]  /*8ad0*/  LOP3.LUT R58, R64, 0xffff0000, RZ, 0xc0, !PT ;  /* 0xffff0000403a7812 */ /* 0x000fe200078ec0ff */
[----:B------:R-:W-:Y:S01]  /*8ae0*/  FFMA R4, R41, R40, R4 ;  /* 0x0000002829047223 */ /* 0x000fe20000000004 */
[----:B------:R-:W-:Y:S01]  /*8af0*/  SHF.L.U32 R59, R65, 0x10, RZ ;  /* 0x00000010413b7819 */ /* 0x000fe200000006ff */
[C---:B------:R-:W-:Y:S01]  /*8b00*/  FMUL R8, R38.reuse, R8 ;  /* 0x0000000826087220 */ /* 0x040fe20000400000 */
[----:B------:R-:W-:Y:S01]  /*8b10*/  LOP3.LUT R93, R93, 0xfefffff8, RZ, 0xc0, !PT ;  /* 0xfefffff85d5d7812 */ /* 0x000fe200078ec0ff */
[----:B------:R-:W-:Y:S01]  /*8b20*/  FFMA R5, R41, R42, R5 ;  /* 0x0000002a29057223 */ /* 0x000fe20000000005 */
[----:B------:R-:W-:Y:S01]  /*8b30*/  LOP3.LUT R60, R65, 0xffff0000, RZ, 0xc0, !PT ;  /* 0xffff0000413c7812 */ /* 0x000fe200078ec0ff */
[----:B------:R-:W-:Y:S01]  /*8b40*/  FMUL R9, R38, R9 ;  /* 0x0000000926097220 */ /* 0x000fe20000400000 */
[----:B------:R-:W-:Y:S01]  /*8b50*/  SHF.L.U32 R61, R66, 0x10, RZ ;  /* 0x00000010423d7819 */ /* 0x000fe200000006ff */
[----:B------:R1:W-:Y:S01]  /*8b60*/  SYNCS.ARRIVE.TRANS64.RED.A1T0 RZ, [R93+URZ], RZ ;  /* 0x000000ff5dff79a7 */ /* 0x0003e200081004ff */
[----:B------:R-:W-:Y:S01]  /*8b70*/  F2FP.BF16.F32.PACK_AB R84, R5, R4 ;  /* 0x000000040554723e */ /* 0x000fe200000010ff */
[C---:B------:R-:W-:Y:S01]  /*8b80*/  FFMA R6, R41.reuse, R43, R6 ;  /* 0x0000002b29067223 */ /* 0x040fe20000000006 */
[----:B------:R-:W-:Y:S01]  /*8b90*/  IADD3 R120, PT, PT, R100, R111, RZ ;  /* 0x0000006f64787210 */ /* 0x000fe20007ffe0ff */
[C---:B------:R-:W-:Y:S01]  /*8ba0*/  FFMA R7, R41.reuse, R44, R7 ;  /* 0x0000002c29077223 */ /* 0x040fe20000000007 */
[C---:B------:R-:W-:Y:S01]  /*8bb0*/  FFMA R8, R41.reuse, R45, R8 ;  /* 0x0000002d29087223 */ /* 0x040fe20000000008 */
[----:B------:R-:W-:Y:S01]  /*8bc0*/  FFMA R9, R41, R46, R9 ;  /* 0x0000002e29097223 */ /* 0x000fe20000000009 */
[----:B------:R-:W-:Y:S01]  /*8bd0*/  FMUL R10, R38, R10 ;  /* 0x0000000a260a7220 */ /* 0x000fe20000400000 */
[----:B------:R-:W-:Y:S01]  /*8be0*/  LOP3.LUT R62, R66, 0xffff0000, RZ, 0xc0, !PT ;  /* 0xffff0000423e7812 */ /* 0x000fe200078ec0ff */
[C---:B------:R-:W-:Y:S01]  /*8bf0*/  FMUL R11, R38.reuse, R11 ;  /* 0x0000000b260b7220 */ /* 0x040fe20000400000 */
[----:B------:R-:W-:Y:S01]  /*8c00*/  F2FP.BF16.F32.PACK_AB R85, R7, R6 ;  /* 0x000000060755723e */ /* 0x000fe200000010ff */
[----:B------:R-:W-:Y:S01]  /*8c10*/  FFMA R10, R41, R47, R10 ;  /* 0x0000002f290a7223 */ /* 0x000fe2000000000a */
[----:B------:R-:W-:Y:S01]  /*8c20*/  F2FP.BF16.F32.PACK_AB R86, R9, R8 ;  /* 0x000000080956723e */ /* 0x000fe200000010ff */
[----:B------:R-:W-:Y:S01]  /*8c30*/  FFMA R11, R41, R48, R11 ;  /* 0x00000030290b7223 */ /* 0x000fe2000000000b */
[C---:B------:R-:W-:Y:S01]  /*8c40*/  FMUL R0, R38.reuse, R12 ;  /* 0x0000000c26007220 */ /* 0x040fe20000400000 */
[C---:B------:R-:W-:Y:S01]  /*8c50*/  FMUL R2, R38.reuse, R13 ;  /* 0x0000000d26027220 */ /* 0x040fe20000400000 */
[C---:B------:R-:W-:Y:S01]  /*8c60*/  FMUL R3, R38.reuse, R14 ;  /* 0x0000000e26037220 */ /* 0x040fe20000400000 */
[----:B------:R-:W-:Y:S01]  /*8c70*/  SHF.L.U32 R63, R67, 0x10, RZ ;  /* 0x00000010433f7819 */ /* 0x000fe200000006ff */
[----:B------:R-:W-:Y:S01]  /*8c80*/  FFMA R0, R41, R49, R0 ;  /* 0x0000003129007223 */ /* 0x000fe20000000000 */
[----:B------:R-:W-:Y:S01]  /*8c90*/  F2FP.BF16.F32.PACK_AB R87, R11, R10 ;  /* 0x0000000a0b57723e */ /* 0x000fe200000010ff */
[----:B------:R-:W-:Y:S01]  /*8ca0*/  FFMA R2, R41, R51, R2 ;  /* 0x0000003329027223 */ /* 0x000fe20000000002 */
[C---:B------:R-:W-:Y:S01]  /*8cb0*/  FMUL R15, R38.reuse, R15 ;  /* 0x0000000f260f7220 */ /* 0x040fe20000400000 */
[C---:B------:R-:W-:Y:S01]  /*8cc0*/  FMUL R12, R38.reuse, R16 ;  /* 0x00000010260c7220 */ /* 0x040fe20000400000 */
[----:B------:R-:W-:Y:S01]  /*8cd0*/  FMUL R13, R38, R17 ;  /* 0x00000011260d7220 */ /* 0x000fe20000400000 */
[----:B------:R1:W-:Y:S01]  /*8ce0*/  STS.128 [R101+UR4], R84 ;  /* 0x0000005465007988 */ /* 0x0003e20008000c04 */
[----:B------:R-:W-:Y:S01]  /*8cf0*/  LOP3.LUT R64, R67, 0xffff0000, RZ, 0xc0, !PT ;  /* 0xffff000043407812 */ /* 0x000fe200078ec0ff */
[C---:B------:R-:W-:Y:S01]  /*8d00*/  FFMA R3, R41.reuse, R50, R3 ;  /* 0x0000003229037223 */ /* 0x040fe20000000003 */
[----:B------:R-:W-:Y:S01]  /*8d10*/  SHF.L.U32 R65, R72, 0x10, RZ ;  /* 0x0000001048417819 */ /* 0x000fe200000006ff */
[C---:B------:R-:W-:Y:S01]  /*8d20*/  FFMA R15, R41.reuse, R52, R15 ;  /* 0x00000034290f7223 */ /* 0x040fe2000000000f */
[----:B------:R-:W-:Y:S01]  /*8d30*/  F2FP.BF16.F32.PACK_AB R104, R2, R0 ;  /* 0x000000000268723e */ /* 0x000fe200000010ff */
[C---:B------:R-:W-:Y:S01]  /*8d40*/  FFMA R12, R41.reuse, R53, R12 ;  /* 0x00000035290c7223 */ /* 0x040fe2000000000c */
[C---:B------:R-:W-:Y:S01]  /*8d50*/  FFMA R13, R41.reuse, R54, R13 ;  /* 0x00000036290d7223 */ /* 0x040fe2000000000d */
[C---:B------:R-:W-:Y:S01]  /*8d60*/  FMUL R14, R38.reuse, R18 ;  /* 0x00000012260e7220 */ /* 0x040fe20000400000 */
[C---:B------:R-:W-:Y:S01]  /*8d70*/  FMUL R19, R38.reuse, R19 ;  /* 0x0000001326137220 */ /* 0x040fe20000400000 */
[C---:B------:R-:W-:Y:S01]  /*8d80*/  FMUL R16, R38.reuse, R20 ;  /* 0x0000001426107220 */ /* 0x040fe20000400000 */
[C---:B------:R-:W-:Y:S01]  /*8d90*/  FMUL R17, R38.reuse, R21 ;  /* 0x0000001526117220 */ /* 0x040fe20000400000 */
[C---:B------:R-:W-:Y:S01]  /*8da0*/  FFMA R14, R41.reuse, R55, R14 ;  /* 0x00000037290e7223 */ /* 0x040fe2000000000e */
        /* <DEDUP_REMOVED lines=9> */
[----:B------:R-:W-:Y:S01]  /*8e40*/  FFMA R23, R41, R60, R23 ;  /* 0x0000003c29177223 */ /* 0x000fe20000000017 */
[C---:B------:R-:W-:Y:S01]  /*8e50*/  FMUL R27, R38.reuse, R27 ;  /* 0x0000001b261b7220 */ /* 0x040fe20000400000 */
[----:B------:R-:W-:Y:S01]  /*8e60*/  F2FP.BF16.F32.PACK_AB R105, R15, R3 ;  /* 0x000000030f69723e */ /* 0x000fe200000010ff */
[----:B------:R-:W-:Y:S01]  /*8e70*/  FFMA R20, R41, R61, R20 ;  /* 0x0000003d29147223 */ /* 0x000fe20000000014 */
[----:B------:R-:W-:Y:S01]  /*8e80*/  F2FP.BF16.F32.PACK_AB R106, R13, R12 ;  /* 0x0000000c0d6a723e */ /* 0x000fe200000010ff */
[----:B------:R-:W-:Y:S01]  /*8e90*/  FMUL R24, R38, R28 ;  /* 0x0000001c26187220 */ /* 0x000fe20000400000 */
[----:B------:R-:W-:Y:S01]  /*8ea0*/  F2FP.BF16.F32.PACK_AB R107, R19, R14 ;  /* 0x0000000e136b723e */ /* 0x000fe200000010ff */
[----:B------:R-:W-:Y:S01]  /*8eb0*/  FFMA R21, R41, R62, R21 ;  /* 0x0000003e29157223 */ /* 0x000fe20000000015 */
[----:B------:R-:W-:Y:S01]  /*8ec0*/  LOP3.LUT R66, R72, 0xffff0000, RZ, 0xc0, !PT ;  /* 0xffff000048427812 */ /* 0x000fe200078ec0ff */
[C---:B------:R-:W-:Y:S01]  /*8ed0*/  FMUL R25, R38.reuse, R29 ;  /* 0x0000001d26197220 */ /* 0x040fe20000400000 */
[----:B------:R-:W-:Y:S01]  /*8ee0*/  SHF.L.U32 R67, R73, 0x10, RZ ;  /* 0x0000001049437819 */ /* 0x000fe200000006ff */
[----:B------:R1:W-:Y:S01]  /*8ef0*/  STS.128 [R111+0x10], R104 ;  /* 0x000010686f007388 */ /* 0x0003e20000000c00 */
[----:B------:R-:W-:Y:S01]  /*8f00*/  FFMA R22, R41, R63, R22 ;  /* 0x0000003f29167223 */ /* 0x000fe20000000016 */
[----:B------:R-:W-:Y:S01]  /*8f10*/  LOP3.LUT R68, R73, 0xffff0000, RZ, 0xc0, !PT ;  /* 0xffff000049447812 */ /* 0x000fe200078ec0ff */
[----:B------:R-:W-:Y:S01]  /*8f20*/  FMUL R26, R38, R30 ;  /* 0x0000001e261a7220 */ /* 0x000fe20000400000 */
[C---:B------:R-:W-:Y:S01]  /*8f30*/  FFMA R27, R41.reuse, R64, R27 ;  /* 0x00000040291b7223 */ /* 0x040fe2000000001b */
[----:B------:R-:W-:Y:S01]  /*8f40*/  SHF.L.U32 R69, R74, 0x10, RZ ;  /* 0x000000104a457819 */ /* 0x000fe200000006ff */
[----:B------:R-:W-:Y:S01]  /*8f50*/  FMUL R31, R38, R31 ;  /* 0x0000001f261f7220 */ /* 0x000fe20000400000 */
[C---:B------:R-:W-:Y:S01]  /*8f60*/  FFMA R24, R41.reuse, R65, R24 ;  /* 0x0000004129187223 */ /* 0x040fe20000000018 */
[----:B------:R-:W-:Y:S01]  /*8f70*/  LOP3.LUT R70, R74, 0xffff0000, RZ, 0xc0, !PT ;  /* 0xffff00004a467812 */ /* 0x000fe200078ec0ff */
[C---:B------:R-:W-:Y:S01]  /*8f80*/  FMUL R28, R38.reuse, R32 ;  /* 0x00000020261c7220 */ /* 0x040fe20000400000 */
[----:B------:R-:W-:Y:S01]  /*8f90*/  FFMA R25, R41, R66, R25 ;  /* 0x0000004229197223 */ /* 0x000fe20000000019 */
[----:B------:R-:W-:Y:S01]  /*8fa0*/  SHF.L.U32 R71, R75, 0x10, RZ ;  /* 0x000000104b477819 */ /* 0x000fe200000006ff */
[C---:B------:R-:W-:Y:S01]  /*8fb0*/  FMUL R29, R38.reuse, R33 ;  /* 0x00000021261d7220 */ /* 0x040fe20000400000 */
[----:B------:R-:W-:Y:S01]  /*8fc0*/  FFMA R26, R41, R67, R26 ;  /* 0x00000043291a7223 */ /* 0x000fe2000000001a */
[----:B------:R-:W-:Y:S01]  /*8fd0*/  LOP3.LUT R72, R75, 0xffff0000, RZ, 0xc0, !PT ;  /* 0xffff00004b487812 */ /* 0x000fe200078ec0ff */
        /* <DEDUP_REMOVED lines=8> */
[----:B------:R-:W-:Y:S01]  /*9060*/  FFMA R30, R41, R71, R30 ;  /* 0x00000047291e7223 */ /* 0x000fe2000000001e */
[----:B------:R-:W-:Y:S01]  /*9070*/  F2FP.BF16.F32.PACK_AB R115, R27, R22 ;  /* 0x000000161b73723e */ /* 0x000fe200000010ff */
[----:B------:R-:W-:Y:S01]  /*9080*/  FFMA R35, R41, R72, R35 ;  /* 0x0000004829237223 */ /* 0x000fe20000000023 */
[----:B------:R-:W-:Y:S02]  /*9090*/  F2FP.BF16.F32.PACK_AB R116, R25, R24 ;  /* 0x000000181974723e */ /* 0x000fe400000010ff */
[----:B------:R-:W-:Y:S01]  /*90a0*/  F2FP.BF16.F32.PACK_AB R117, R31, R26 ;  /* 0x0000001a1f75723e */ /* 0x000fe200000010ff */
[----:B------:R1:W-:Y:S01]  /*90b0*/  STS.128 [R110+0x20], R112 ;  /* 0x000020706e007388 */ /* 0x0003e20000000c00 */
        /* <DEDUP_REMOVED lines=8> */
[----:B--2---:R-:W2:Y:S02]  /*9140*/  FENCE.VIEW.ASYNC.S ;  /* 0x00000000000073c6 */ /* 0x004ea40000000000 */
[----:B--2---:R-:W-:Y:S06]  /*9150*/  BAR.SYNC.DEFER_BLOCKING 0x1, 0x80 ;  /* 0x0042000000007b1d */ /* 0x004fec0000010000 */
[----:B------:R-:W-:Y:S05]  /*9160*/  @P0 BRA `(.L_x_128) ;  /* 0x0000000000240947 */ /* 0x000fea0003800000 */
[----:B------:R-:W2:Y:S01]  /*9170*/  LDCU.64 UR10, c[0x0][0x348] ;  /* 0x00006900ff0a77ac */ /* 0x000ea20008000a00 */
[----:B------:R-:W-:Y:S02]  /*9180*/  UIADD3 UR9, UPT, UPT, UR49, 0x20, URZ ;  /* 0x0000002031097890 */ /* 0x000fe4000fffe0ff */
[----:B------:R-:W-:Y:S02]  /*9190*/  UIADD3 UR8, UPT, UPT, UR46, 0x200, UR4 ;  /* 0x000002002e087890 */ /* 0x000fe4000fffe004 */
[----:B--2---:R-:W-:Y:S03]  /*91a0*/  UIADD3 UR6, UP0, UPT, UR10, 0xa80, URZ ;  /* 0x00000a800a067890 */ /* 0x004fe6000ff1e0ff */
[----:B------:R-:W-:Y:S01]  /*91b0*/  UMOV UR10, UR50 ;  /* 0x00000032000a7c82 */ /* 0x000fe20008000000 */
[----:B------:R-:W-:Y:S03]  /*91c0*/  UIADD3.X UR7, UPT, UPT, URZ, UR11, URZ, UP0, !UPT ;  /* 0x0000000bff077290 */ /* 0x000fe600087fe4ff */
[----:B------:R-:W-:Y:S06]  /*91d0*/  UMOV UR11, UR52 ;  /* 0x00000034000b7c82 */ /* 0x000fec0008000000 */
[----:B------:R2:W-:Y:S02]  /*91e0*/  UTMASTG.3D [UR8], [UR6] ;  /* 0x00000008060073b5 */ /* 0x0005e40008010000 */
[----:B--2---:R0:W-:Y:S02]  /*91f0*/  UTMACMDFLUSH ;  /* 0x00000000000079b7 */ /* 0x0041e40000000000 */
.L_x_128:
[----:B------:R-:W-:Y:S05]  /*9200*/  BSYNC.RECONVERGENT B0 ;  /* 0x0000000000007941 */ /* 0x000fea0003800200 */
.L_x_127:
[----:B------:R-:W-:Y:S01]  /*9210*/  UIADD3 UR4, UPT, UPT, UR44, 0x1, URZ ;  /* 0x000000012c047890 */ /* 0x000fe2000fffe0ff */
[----:B------:R-:W-:Y:S03]  /*9220*/  BSSY.RECONVERGENT B0, `(.L_x_129) ;  /* 0x0000008000007945 */ /* 0x000fe60003800200 */
[----:B------:R-:W-:Y:S04]  /*9230*/  UISETP.NE.AND UP0, UPT, UR4, 0x3, UPT ;  /* 0x000000030400788c */ /* 0x000fe8000bf05270 */
[----:B------:R-:W-:Y:S02]  /*9240*/  UISETP.EQ.XOR UP1, UPT, UR43, 0x3, !UP0 ;  /* 0x000000032b00788c */ /* 0x000fe4000c722a70 */
[----:B------:R-:W-:Y:S02]  /*9250*/  USEL UR45, UR4, URZ, UP0 ;  /* 0x000000ff042d7287 */ /* 0x000fe40008000000 */
[----:B------:R-:W-:Y:S04]  /*9260*/  USEL UR5, URZ, 0x1, !UP1 ;  /* 0x00000001ff057887 */ /* 0x000fe8000c800000 */
[----:B------:R-:W-:Y:S01]  /*9270*/  ULOP3.LUT UR54, UR54, UR5, URZ, 0x3c, !UPT ;  /* 0x0000000536367292 */ /* 0x000fe2000f8e3cff */
[----:B------:R-:W-:Y:S11]  /*9280*/  @P0 BRA `(.L_x_130) ;  /* 0x0000000000040947 */ /* 0x000ff60003800000 */
[----:B------:R-:W-:Y:S04]  /*9290*/  DEPBAR.LE SB0, 0x1 ;  /* 0x000080400000791a */ /* 0x000fe80000000000 */
.L_x_130:
[----:B------:R-:W-:Y:S05]  /*92a0*/  BSYNC.RECONVERGENT B0 ;  /* 0x0000000000007941 */ /* 0x000fea0003800200 */
.L_x_129:
[----:B------:R-:W-:Y:S01]  /*92b0*/  BAR.SYNC.DEFER_BLOCKING 0x1, 0x80 ;  /* 0x0042000000007b1d */ /* 0x000fe20000010000 */
[----:B------:R-:W-:Y:S01]  /*92c0*/  UISETP.NE.AND UP0, UPT, UR53, -0x2, UPT ;  /* 0xfffffffe3500788c */ /* 0x000fe2000bf05270 */
[----:B------:R-:W-:Y:S08]  /*92d0*/  IADD3 R0, PT, PT, R36, 0x1, RZ ;  /* 0x0000000124007810 */ /* 0x000ff00007ffe0ff */
[----:B------:R-:W-:Y:S05]  /*92e0*/  BRA.U !UP0, `(.L_x_131) ;  /* 0x00000001082c7547 */ /* 0x000fea000b800000 */
[----:B------:R-:W-:Y:S01]  /*92f0*/  ISETP.NE.AND P0, PT, R109, RZ, PT ;  /* 0x000000ff6d00720c */ /* 0x000fe20003f05270 */
[----:B------:R-:W-:Y:S01]  /*9300*/  IMAD.U32 R3, RZ, RZ, UR47 ;  /* 0x0000002fff037e24 */ /* 0x000fe2000f8e00ff */
[----:B------:R-:W-:Y:S11]  /*9310*/  R2UR UR4, R92 ;  /* 0x000000005c0472ca */ /* 0x000ff600000e0000 */
[----:B------:R-:W-:Y:S02]  /*9320*/  @P0 LEA R3, R3, UR46, 0x3 ;  /* 0x0000002e03030c11 */ /* 0x000fe4000f8e18ff */
[----:B------:R-:W-:Y:S01]  /*9330*/  IMAD.U32 R2, RZ, RZ, UR4 ;  /* 0x00000004ff027e24 */ /* 0x000fe2000f8e00ff */
[----:B------:R-:W-:Y:S02]  /*9340*/  UIADD3 UR4, UPT, UPT, UR47, 0x1, URZ ;  /* 0x000000012f047890 */ /* 0x000fe4000fffe0ff */
[----:B------:R-:W-:Y:S02]  /*9350*/  @P0 VIADD R3, R3, 0x58 ;  /* 0x0000005803030836 */ /* 0x000fe40000000000 */
[----:B------:R-:W-:Y:S03]  /*9360*/  UISETP.NE.AND UP0, UPT, UR4, 0x3, UPT ;  /* 0x000000030400788c */ /* 0x000fe6000bf05270 */
[----:B------:R-:W-:Y:S01]  /*9370*/  @P0 PRMT R2, R2, 0x654, R3 ;  /* 0x0000065402020816 */ /* 0x000fe20000000003 */
[----:B------:R-:W-:Y:S03]  /*9380*/  USEL UR47, UR4, URZ, UP0 ;  /* 0x000000ff042f7287 */ /* 0x000fe60008000000 */
[----:B------:R2:W-:Y:S09]  /*9390*/  @P0 SYNCS.ARRIVE.TRANS64.RED.A1T0 RZ, [R2+URZ], RZ ;  /* 0x000000ff02ff09a7 */ /* 0x0005f200081004ff */
.L_x_131:
[----:B------:R-:W-:Y:S01]  /*93a0*/  R2UR UR6, R108 ;  /* 0x000000006c0672ca */ /* 0x000fe200000e0000 */
[----:B------:R-:W-:Y:S01]  /*93b0*/  UIADD3 UR53, UPT, UPT, UR53, 0x2, URZ ;  /* 0x0000000235357890 */ /* 0x000fe2000fffe0ff */
[----:B------:R-:W-:Y:S01]  /*93c0*/  R2UR UR5, R90 ;  /* 0x000000005a0572ca */ /* 0x000fe200000e0000 */
[----:B------:R-:W-:Y:S01]  /*93d0*/  UMOV UR52, UR63 ;  /* 0x0000003f00347c82 */ /* 0x000fe20008000000 */
[----:B------:R-:W-:Y:S02]  /*93e0*/  R2UR UR4, R91 ;  /* 0x000000005b0472ca */ /* 0x000fe400000e0000 */
[----:B------:R-:W-:Y:S02]  /*93f0*/  ISETP.NE.AND P0, PT, R95, 0x2, PT ;  /* 0x000000025f00780c */ /* 0x000fe40003f05270 */
[----:B------:R-:W-:Y:S02]  /*9400*/  ISETP.NE.AND P1, PT, R0, 0x2, PT ;  /* 0x000000020000780c */ /* 0x000fe40003f25270 */
[----:B------:R-:W-:Y:S02]  /*9410*/  SEL R3, RZ, 0x1, P0 ;  /* 0x00000001ff037807 */ /* 0x000fe40000000000 */
[----:B--2---:R-:W-:Y:S01]  /*9420*/  SEL R2, RZ, 0x1, P1 ;  /* 0x00000001ff027807 */ /* 0x004fe20000800000 */
[----:B------:R-:W-:Y:S01]  /*9430*/  UISETP.NE.AND UP0, UPT, UR6, URZ, UPT ;  /* 0x000000ff0600728c */ /* 0x000fe2000bf05270 */
[----:B------:R-:W-:Y:S01]  /*9440*/  LOP3.LUT R98, R98, R3, RZ, 0x3c, !PT ;  /* 0x0000000362627212 */ /* 0x000fe200078e3cff */
[----:B------:R-:W-:Y:S01]  /*9450*/  UIADD3 UR28, UPT, UPT, UR36, UR5, URZ ;  /* 0x00000005241c7290 */ /* 0x000fe2000fffe0ff */
[----:B------:R-:W-:Y:S01]  /*9460*/  LOP3.LUT R99, R99, R2, RZ, 0x3c, !PT ;  /* 0x0000000263637212 */ /* 0x000fe200078e3cff */
[----:B------:R-:W-:Y:S01]  /*9470*/  UIADD3 UR25, UPT, UPT, UR37, UR4, URZ ;  /* 0x0000000425197290 */ /* 0x000fe2000fffe0ff */
[----:B------:R-:W-:Y:S02]  /*9480*/  SEL R95, R95, RZ, P0 ;  /* 0x000000ff5f5f7207 */ /* 0x000fe40000000000 */
[----:B------:R-:W-:Y:S02]  /*9490*/  SEL R36, R0, RZ, P1 ;  /* 0x000000ff00247207 */ /* 0x000fe40000800000 */
[----:B------:R-:W-:Y:S07]  /*94a0*/  BRA.U UP0, `(.L_x_132) ;  /* 0xffffffd5009c7547 */ /* 0x000fee000b83ffff */
[----:B------:R-:W2:Y:S01]  /*94b0*/  LDCU.64 UR4, c[0x0][0xc88] ;  /* 0x00019100ff0477ac */ /* 0x000ea20008000a00 */
[----:B------:R-:W3:Y:S01]  /*94c0*/  LDCU.64 UR6, c[0x0][0xc90] ;  /* 0x00019200ff0677ac */ /* 0x000ee20008000a00 */
[----:B--2---:R-:W-:Y:S02]  /*94d0*/  ISETP.NE.U32.AND P2, PT, RZ, UR4, PT ;  /* 0x00000004ff007c0c */ /* 0x004fe4000bf45070 */
[----:B---3--:R-:W-:Y:S02]  /*94e0*/  ISETP.NE.U32.AND P1, PT, RZ, UR6, PT ;  /* 0x00000006ff007c0c */ /* 0x008fe4000bf25070 */
[----:B------:R-:W-:Y:S02]  /*94f0*/  ISETP.NE.AND.EX P2, PT, RZ, UR5, PT, P2 ;  /* 0x00000005ff007c0c */ /* 0x000fe4000bf45320 */
[----:B------:R-:W-:-:S13]  /*9500*/  ISETP.NE.AND.EX P0, PT, RZ, UR7, PT, P1 ;  /* 0x00000007ff007c0c */ /* 0x000fda000bf05310 */
[----:B------:R-:W-:Y:S05]  /*9510*/  @P2 BRA P0, `(.L_x_133) ;  /* 0x00000000003c2947 */ /* 0x000fea0000000000 */
[----:B------:R-:W-:-:S13]  /*9520*/  ISETP.NE.AND.EX P1, PT, RZ, UR7, PT, P1 ;  /* 0x00000007ff007c0c */ /* 0x000fda000bf25310 */
[----:B------:R-:W-:Y:S05]  /*9530*/  @P1 BRA `(.L_x_134) ;  /* 0x00000000000c1947 */ /* 0x000fea0003800000 */
[----:B------:R-:W-:-:S13]  /*9540*/  FSETP.NEU.AND P0, PT, R41, RZ, PT ;  /* 0x000000ff2900720b */ /* 0x000fda0003f0d000 */
[----:B------:R-:W-:Y:S05]  /*9550*/  @!P0 EXIT ;  /* 0x000000000000894d */ /* 0x000fea0003800000 */
[----:B------:R-:W-:Y:S05]  /*9560*/  BRA `(.L_x_133) ;  /* 0x0000000000287947 */ /* 0x000fea0003800000 */
.L_x_134:
[----:B------:R-:W-:Y:S01]  /*9570*/  ISETP.NE.AND P0, PT, R94, RZ, PT ;  /* 0x000000ff5e00720c */ /* 0x000fe20003f05270 */
[----:B------:R-:W-:-:S12]  /*9580*/  BSSY.RECONVERGENT B0, `(.L_x_133) ;  /* 0x0000008000007945 */ /* 0x000fd80003800200 */
[----:B------:R-:W-:Y:S05]  /*9590*/  @P0 BRA `(.L_x_135) ;  /* 0x0000000000100947 */ /* 0x000fea0003800000 */
[----:B------:R-:W-:-:S04]  /*95a0*/  ISETP.NE.U32.AND P0, PT, RZ, UR4, PT ;  /* 0x00000004ff007c0c */ /* 0x000fc8000bf05070 */
[----:B------:R-:W-:-:S13]  /*95b0*/  ISETP.NE.AND.EX P0, PT, RZ, UR5, PT, P0 ;  /* 0x00000005ff007c0c */ /* 0x000fda000bf05300 */
[----:B------:R-:W-:Y:S05]  /*95c0*/  @!P0 EXIT ;  /* 0x000000000000894d */ /* 0x000fea0003800000 */
[----:B------:R-:W-:Y:S05]  /*95d0*/  BRA `(.L_x_136) ;  /* 0x0000000000087947 */ /* 0x000fea0003800000 */
.L_x_135:
[----:B------:R-:W-:-:S13]  /*95e0*/  FSETP.NEU.AND P0, PT, R41, RZ, PT ;  /* 0x000000ff2900720b */ /* 0x000fda0003f0d000 */
[----:B------:R-:W-:Y:S05]  /*95f0*/  @!P0 EXIT ;  /* 0x000000000000894d */ /* 0x000fea0003800000 */
.L_x_136:
[----:B------:R-:W-:Y:S05]  /*9600*/  BSYNC.RECONVERGENT B0 ;  /* 0x0000000000007941 */ /* 0x000fea0003800200 */
.L_x_133:
[----:B------:R-:W-:Y:S01]  /*9610*/  R2UR UR7, R92 ;  /* 0x000000005c0772ca */ /* 0x000fe200000e0000 */
[----:B------:R-:W-:Y:S01]  /*9620*/  ULEA UR6, UR47, UR46, 0x3 ;  /* 0x0000002e2f067291 */ /* 0x000fe2000f8e18ff */
[----:B------:R-:W-:-:S04]  /*9630*/  DEPBAR.LE SB0, 0x0 ;  /* 0x000080000000791a */ /* 0x000fc80000000000 */
[----:B------:R-:W-:-:S07]  /*9640*/  UIADD3 UR6, UPT, UPT, UR6, 0x58, URZ ;  /* 0x0000005806067890 */ /* 0x000fce000fffe0ff */
[----:B------:R-:W-:-:S09]  /*9650*/  UPRMT UR6, UR7, 0x654, UR6 ;  /* 0x0000065407067896 */ /* 0x000fd20008000006 */
[----:B------:R-:W-:Y:S01]  /*9660*/  SYNCS.ARRIVE.TRANS64.RED.A1T0 RZ, [UR6], RZ ;  /* 0x000000ffffff79a7 */ /* 0x000fe20008100406 */
[----:B------:R-:W-:Y:S05]  /*9670*/  EXIT ;  /* 0x000000000000794d */ /* 0x000fea0003800000 */
.L_x_24:
[----:B-1----:R1:W2:Y:S02]  /*9680*/  SYNCS.PHASECHK.TRANS64.TRYWAIT P0, [R3+URZ+0xd0], R2 ;  /* 0x0000d002030075a7 */ /* 0x0022a400080011ff */
[----:B--2---:R-:W-:Y:S05]  /*9690*/  @!P0 NANOSLEEP.SYNCS 0x989680 ;  /* 0x009896800000895d */ /* 0x004fea0003900000 */
[----:B------:R-:W2:Y:S02]  /*96a0*/  @!P0 SYNCS.PHASECHK.TRANS64 P0, [R3+URZ+0xd0], R2 ;  /* 0x0000d002030085a7 */ /* 0x000ea400080010ff */
[----:B--2---:R-:W-:Y:S05]  /*96b0*/  @!P0 BRA `(.L_x_24) ;  /* 0xfffffffc00f08947 */ /* 0x004fea000383ffff */
[----:B------:R-:W-:Y:S05]  /*96c0*/  BRA `(.L_x_137) ;  /* 0xffffff84006c7947 */ /* 0x000fea000383ffff */
.L_x_27:
[----:B-1----:R-:W-:-:S07]  /*96d0*/  MOV R0, UR6 ;  /* 0x0000000600007c02 */ /* 0x002fce0008000f00 */
.L_x_138:
[----:B-1----:R1:W2:Y:S02]  /*96e0*/  SYNCS.PHASECHK.TRANS64.TRYWAIT P0, [R0+URZ+0x20], R3 ;  /* 0x00002003000075a7 */ /* 0x0022a400080011ff */
[----:B--2---:R-:W-:Y:S05]  /*96f0*/  @!P0 NANOSLEEP.SYNCS 0x989680 ;  /* 0x009896800000895d */ /* 0x004fea0003900000 */
[----:B------:R-:W2:Y:S02]  /*9700*/  @!P0 SYNCS.PHASECHK.TRANS64 P0, [R0+URZ+0x20], R3 ;  /* 0x00002003000085a7 */ /* 0x000ea400080010ff */
[----:B--2---:R-:W-:Y:S05]  /*9710*/  @!P0 BRA `(.L_x_138) ;  /* 0xfffffffc00f08947 */ /* 0x004fea000383ffff */
[----:B------:R-:W-:Y:S05]  /*9720*/  BRA `(.L_x_26) ;  /* 0xffffff8400e47947 */ /* 0x000fea000383ffff */
.L_x_36:
[----:B-1----:R-:W-:-:S07]  /*9730*/  MOV R0, UR14 ;  /* 0x0000000e00007c02 */ /* 0x002fce0008000f00 */
.L_x_139:
[----:B-1----:R1:W2:Y:S02]  /*9740*/  SYNCS.PHASECHK.TRANS64.TRYWAIT P0, [R0+URZ+0x20], R3 ;  /* 0x00002003000075a7 */ /* 0x0022a400080011ff */
[----:B--2---:R-:W-:Y:S05]  /*9750*/  @!P0 NANOSLEEP.SYNCS 0x989680 ;  /* 0x009896800000895d */ /* 0x004fea0003900000 */
[----:B------:R-:W2:Y:S02]  /*9760*/  @!P0 SYNCS.PHASECHK.TRANS64 P0, [R0+URZ+0x20], R3 ;  /* 0x00002003000085a7 */ /* 0x000ea400080010ff */
[----:B--2---:R-:W-:Y:S05]  /*9770*/  @!P0 BRA `(.L_x_139) ;  /* 0xfffffffc00f08947 */ /* 0x004fea000383ffff */
[----:B------:R-:W-:Y:S05]  /*9780*/  BRA `(.L_x_35) ;  /* 0xffffff8c00387947 */ /* 0x000fea000383ffff */
.L_x_43:
[----:B-1----:R1:W4:Y:S02]  /*9790*/  SYNCS.PHASECHK.TRANS64.TRYWAIT P0, [R3+URZ+0x80], R0 ;  /* 0x00008000030075a7 */ /* 0x00232400080011ff */
[----:B----4-:R-:W-:Y:S05]  /*97a0*/  @!P0 NANOSLEEP.SYNCS 0x989680 ;  /* 0x009896800000895d */ /* 0x010fea0003900000 */
[----:B------:R-:W4:Y:S02]  /*97b0*/  @!P0 SYNCS.PHASECHK.TRANS64 P0, [R3+URZ+0x80], R0 ;  /* 0x00008000030085a7 */ /* 0x000f2400080010ff */
[----:B----4-:R-:W-:Y:S05]  /*97c0*/  @!P0 BRA `(.L_x_43) ;  /* 0xfffffffc00f08947 */ /* 0x010fea000383ffff */
[----:B------:R-:W-:Y:S05]  /*97d0*/  BRA `(.L_x_140) ;  /* 0xffffff90006c7947 */ /* 0x000fea000383ffff */
.L_x_47:
[----:B-1----:R-:W-:-:S07]  /*97e0*/  MOV R0, UR4 ;  /* 0x0000000400007c02 */ /* 0x002fce0008000f00 */
.L_x_141:
[----:B-1----:R1:W2:Y:S02]  /*97f0*/  SYNCS.PHASECHK.TRANS64.TRYWAIT P0, [R0+URZ], R3 ;  /* 0x00000003000075a7 */ /* 0x0022a400080011ff */
[----:B--2---:R-:W-:Y:S05]  /*9800*/  @!P0 NANOSLEEP.SYNCS 0x989680 ;  /* 0x009896800000895d */ /* 0x004fea0003900000 */
[----:B------:R-:W2:Y:S02]  /*9810*/  @!P0 SYNCS.PHASECHK.TRANS64 P0, [R0+URZ], R3 ;  /* 0x00000003000085a7 */ /* 0x000ea400080010ff */
[----:B--2---:R-:W-:Y:S05]  /*9820*/  @!P0 BRA `(.L_x_141) ;  /* 0xfffffffc00f08947 */ /* 0x004fea000383ffff */
[----:B------:R-:W-:Y:S05]  /*9830*/  BRA `(.L_x_142) ;  /* 0xffffff9800187947 */ /* 0x000fea000383ffff */
.L_x_48:
[----:B------:R-:W-:-:S07]  /*9840*/  MOV R0, UR5 ;  /* 0x0000000500007c02 */ /* 0x000fce0008000f00 */
.L_x_143:
[----:B-1----:R1:W2:Y:S02]  /*9850*/  SYNCS.PHASECHK.TRANS64.TRYWAIT P0, [R0+URZ], R3 ;  /* 0x00000003000075a7 */ /* 0x0022a400080011ff */
[----:B--2---:R-:W-:Y:S05]  /*9860*/  @!P0 NANOSLEEP.SYNCS 0x989680 ;  /* 0x009896800000895d */ /* 0x004fea0003900000 */
[----:B------:R-:W2:Y:S02]  /*9870*/  @!P0 SYNCS.PHASECHK.TRANS64 P0, [R0+URZ], R3 ;  /* 0x00000003000085a7 */ /* 0x000ea400080010ff */
[----:B--2---:R-:W-:Y:S05]  /*9880*/  @!P0 BRA `(.L_x_143) ;  /* 0xfffffffc00f08947 */ /* 0x004fea000383ffff */
[----:B------:R-:W-:Y:S05]  /*9890*/  BRA `(.L_x_144) ;  /* 0xffffff9800247947 */ /* 0x000fea000383ffff */
.L_x_49:
[----:B------:R-:W-:-:S07]  /*98a0*/  MOV R0, UR5 ;  /* 0x0000000500007c02 */ /* 0x000fce0008000f00 */
.L_x_145:
[----:B-1----:R1:W2:Y:S02]  /*98b0*/  SYNCS.PHASECHK.TRANS64.TRYWAIT P0, [R0+URZ], R3 ;  /* 0x00000003000075a7 */ /* 0x0022a400080011ff */
[----:B--2---:R-:W-:Y:S05]  /*98c0*/  @!P0 NANOSLEEP.SYNCS 0x989680 ;  /* 0x009896800000895d */ /* 0x004fea0003900000 */
[----:B------:R-:W2:Y:S02]  /*98d0*/  @!P0 SYNCS.PHASECHK.TRANS64 P0, [R0+URZ], R3 ;  /* 0x00000003000085a7 */ /* 0x000ea400080010ff */
[----:B--2---:R-:W-:Y:S05]  /*98e0*/  @!P0 BRA `(.L_x_145) ;  /* 0xfffffffc00f08947 */ /* 0x004fea000383ffff */
[----:B------:R-:W-:Y:S05]  /*98f0*/  BRA `(.L_x_146) ;  /* 0xffffff9800307947 */ /* 0x000fea000383ffff */
.L_x_52:
[----:B-1----:R1:W2:Y:S02]  /*9900*/  SYNCS.PHASECHK.TRANS64.TRYWAIT P0, [R0+URZ+0xc0], R9 ;  /* 0x0000c009000075a7 */ /* 0x0022a400080011ff */
[----:B--2---:R-:W-:Y:S05]  /*9910*/  @!P0 NANOSLEEP.SYNCS 0x989680 ;  /* 0x009896800000895d */ /* 0x004fea0003900000 */
[----:B------:R-:W2:Y:S02]  /*9920*/  @!P0 SYNCS.PHASECHK.TRANS64 P0, [R0+URZ+0xc0], R9 ;  /* 0x0000c009000085a7 */ /* 0x000ea400080010ff */
[----:B--2---:R-:W-:Y:S05]  /*9930*/  @!P0 BRA `(.L_x_52) ;  /* 0xfffffffc00f08947 */ /* 0x004fea000383ffff */
[----:B------:R-:W-:Y:S05]  /*9940*/  BRA `(.L_x_147) ;  /* 0xffffff9800987947 */ /* 0x000fea000383ffff */
.L_x_53:
[----:B------:R-:W-:-:S07]  /*9950*/  MOV R0, UR4 ;  /* 0x0000000400007c02 */ /* 0x000fce0008000f00 */
.L_x_148:
[----:B-1----:R1:W2:Y:S02]  /*9960*/  SYNCS.PHASECHK.TRANS64.TRYWAIT P0, [R0+URZ+0x90], R11 ;  /* 0x0000900b000075a7 */ /* 0x0022a400080011ff */
[----:B--2---:R-:W-:Y:S05]  /*9970*/  @!P0 NANOSLEEP.SYNCS 0x989680 ;  /* 0x009896800000895d */ /* 0x004fea0003900000 */
[----:B------:R-:W2:Y:S02]  /*9980*/  @!P0 SYNCS.PHASECHK.TRANS64 P0, [R0+URZ+0x90], R11 ;  /* 0x0000900b000085a7 */ /* 0x000ea400080010ff */
[----:B--2---:R-:W-:Y:S05]  /*9990*/  @!P0 BRA `(.L_x_148) ;  /* 0xfffffffc00f08947 */ /* 0x004fea000383ffff */
[----:B------:R-:W-:Y:S05]  /*99a0*/  BRA `(.L_x_149) ;  /* 0xffffff9800a87947 */ /* 0x000fea000383ffff */
.L_x_54:
[----:B-1----:R1:W2:Y:S02]  /*99b0*/  SYNCS.PHASECHK.TRANS64.TRYWAIT P1, [R0+URZ+0x80], R9 ;  /* 0x00008009000075a7 */ /* 0x0022a400080211ff */
[----:B--2---:R-:W-:Y:S05]  /*99c0*/  @!P1 NANOSLEEP.SYNCS 0x989680 ;  /* 0x009896800000995d */ /* 0x004fea0003900000 */
[----:B------:R-:W2:Y:S02]  /*99d0*/  @!P1 SYNCS.PHASECHK.TRANS64 P1, [R0+URZ+0x80], R9 ;  /* 0x00008009000095a7 */ /* 0x000ea400080210ff */
[----:B--2---:R-:W-:Y:S05]  /*99e0*/  @!P1 BRA `(.L_x_54) ;  /* 0xfffffffc00f09947 */ /* 0x004fea000383ffff */
[----:B------:R-:W-:Y:S05]  /*99f0*/  BRA `(.L_x_150) ;  /* 0xffffff9800d87947 */ /* 0x000fea000383ffff */
.L_x_57:
[----:B------:R-:W-:-:S07]  /*9a00*/  MOV R0, UR4 ;  /* 0x0000000400007c02 */ /* 0x000fce0008000f00 */
.L_x_151:
[----:B-1----:R1:W2:Y:S02]  /*9a10*/  SYNCS.PHASECHK.TRANS64.TRYWAIT P0, [R0+URZ+0x90], R3 ;  /* 0x00009003000075a7 */ /* 0x0022a400080011ff */
[----:B--2---:R-:W-:Y:S05]  /*9a20*/  @!P0 NANOSLEEP.SYNCS 0x989680 ;  /* 0x009896800000895d */ /* 0x004fea0003900000 */
[----:B------:R-:W2:Y:S02]  /*9a30*/  @!P0 SYNCS.PHASECHK.TRANS64 P0, [R0+URZ+0x90], R3 ;  /* 0x00009003000085a7 */ /* 0x000ea400080010ff */
[----:B--2---:R-:W-:Y:S05]  /*9a40*/  @!P0 BRA `(.L_x_151) ;  /* 0xfffffffc00f08947 */ /* 0x004fea000383ffff */
[----:B------:R-:W-:Y:S05]  /*9a50*/  BRA `(.L_x_56) ;  /* 0xffffff9c002c7947 */ /* 0x000fea000383ffff */
.L_x_66:
[----:B-1----:R-:W-:-:S04]  /*9a60*/  MOV R7, UR5 ;  /* 0x0000000500077c02 */ /* 0x002fc80008000f00 */
[----:B------:R1:W2:Y:S03]  /*9a70*/  SYNCS.PHASECHK.TRANS64.TRYWAIT P0, [R7+URZ+0x8], R8 ;  /* 0x00000808070075a7 */ /* 0x0002a600080011ff */
[----:B--2---:R-:W-:Y:S05]  /*9a80*/  @!P0 NANOSLEEP.SYNCS 0x989680 ;  /* 0x009896800000895d */ /* 0x004fea0003900000 */
[----:B------:R-:W2:Y:S02]  /*9a90*/  @!P0 SYNCS.PHASECHK.TRANS64 P0, [R7+URZ+0x8], R8 ;  /* 0x00000808070085a7 */ /* 0x000ea400080010ff */
[----:B--2---:R-:W-:Y:S05]  /*9aa0*/  @!P0 BRA `(.L_x_66) ;  /* 0xfffffffc00ec8947 */ /* 0x004fea000383ffff */
[----:B------:R-:W-:Y:S05]  /*9ab0*/  BRA `(.L_x_65) ;  /* 0xffffff9c00ec7947 */ /* 0x000fea000383ffff */
.L_x_68:
[----:B------:R-:W-:Y:S01]  /*9ac0*/  BSSY B0, `(.L_x_152) ;  /* 0x0000006000007945 */ /* 0x000fe20003800000 */
[----:B------:R-:W-:-:S07]  /*9ad0*/  MOV R15, 0xffffffff ;  /* 0xffffffff000f7802 */ /* 0x000fce0000000f00 */
[----:B-1---5:R-:W-:Y:S05]  /*9ae0*/  WARPSYNC.COLLECTIVE R15, `(.L_x_153) ;  /* 0x000000000f0c7348 */ /* 0x022fea0003c00000 */
[----:B------:R-:W-:Y:S02]  /*9af0*/  ELECT P6, UR79, PT ;  /* 0x00000000004f782f */ /* 0x000fe400038c0000 */
[----:B------:R-:W-:Y:S01]  /*9b00*/  MOV R14, UR79 ;  /* 0x0000004f000e7c02 */ /* 0x000fe20008000f00 */
[----:B-1---5:R-:W-:Y:S10]  /*9b10*/  ENDCOLLECTIVE ;  /* 0x000000000000791b */ /* 0x022ff40003800000 */
.L_x_153:
[----:B------:R-:W-:Y:S05]  /*9b20*/  BSYNC B0 ;  /* 0x0000000000007941 */ /* 0x000fea0003800000 */
.L_x_152:
[----:B------:R-:W-:Y:S01]  /*9b30*/  PLOP3.LUT P0, PT, P6, PT, PT, 0x80, 0x8 ;  /* 0x000000000008781c */ /* 0x000fe2000370f070 */
[----:B------:R-:W-:-:S12]  /*9b40*/  BRA `(.L_x_154) ;  /* 0xffffffa0001c7947 */ /* 0x000fd8000383ffff */
.L_x_70:
[----:B-1----:R-:W-:-:S04]  /*9b50*/  MOV R5, UR5 ;  /* 0x0000000500057c02 */ /* 0x002fc80008000f00 */
[----:B------:R1:W2:Y:S03]  /*9b60*/  SYNCS.PHASECHK.TRANS64.TRYWAIT P0, [R5+URZ+0x8], R6 ;  /* 0x00000806050075a7 */ /* 0x0002a600080011ff */
[----:B--2---:R-:W-:Y:S05]  /*9b70*/  @!P0 NANOSLEEP.SYNCS 0x989680 ;  /* 0x009896800000895d */ /* 0x004fea0003900000 */
[----:B------:R-:W2:Y:S02]  /*9b80*/  @!P0 SYNCS.PHASECHK.TRANS64 P0, [R5+URZ+0x8], R6 ;  /* 0x00000806050085a7 */ /* 0x000ea400080010ff */
[----:B--2---:R-:W-:Y:S05]  /*9b90*/  @!P0 BRA `(.L_x_70) ;  /* 0xfffffffc00ec8947 */ /* 0x004fea000383ffff */
[----:B------:R-:W-:Y:S05]  /*9ba0*/  BRA `(.L_x_69) ;  /* 0xffffffa000207947 */ /* 0x000fea000383ffff */
.L_x_71:
[----:B-1----:R1:W2:Y:S02]  /*9bb0*/  SYNCS.PHASECHK.TRANS64.TRYWAIT P0, [R8+URZ+0x80], R3 ;  /* 0x00008003080075a7 */ /* 0x0022a400080011ff */
[----:B--2---:R-:W-:Y:S05]  /*9bc0*/  @!P0 NANOSLEEP.SYNCS 0x989680 ;  /* 0x009896800000895d */ /* 0x004fea0003900000 */
[----:B------:R-:W2:Y:S02]  /*9bd0*/  @!P0 SYNCS.PHASECHK.TRANS64 P0, [R8+URZ+0x80], R3 ;  /* 0x00008003080085a7 */ /* 0x000ea400080010ff */
[----:B--2---:R-:W-:Y:S05]  /*9be0*/  @!P0 BRA `(.L_x_71) ;  /* 0xfffffffc00f08947 */ /* 0x004fea000383ffff */
[----:B------:R-:W-:Y:S05]  /*9bf0*/  BRA `(.L_x_155) ;  /* 0xffffffa400cc7947 */ /* 0x000fea000383ffff */
.L_x_75:
[----:B------:R-:W-:-:S07]  /*9c00*/  MOV R3, UR71 ;  /* 0x0000004700037c02 */ /* 0x000fce0008000f00 */
.L_x_156:
[----:B-1----:R1:W2:Y:S02]  /*9c10*/  SYNCS.PHASECHK.TRANS64.TRYWAIT P0, [R3+URZ+0xb0], R4 ;  /* 0x0000b004030075a7 */ /* 0x0022a400080011ff */
[----:B--2---:R-:W-:Y:S05]  /*9c20*/  @!P0 NANOSLEEP.SYNCS 0x989680 ;  /* 0x009896800000895d */ /* 0x004fea0003900000 */
[----:B------:R-:W2:Y:S02]  /*9c30*/  @!P0 SYNCS.PHASECHK.TRANS64 P0, [R3+URZ+0xb0], R4 ;  /* 0x0000b004030085a7 */ /* 0x000ea400080010ff */
[----:B--2---:R-:W-:Y:S05]  /*9c40*/  @!P0 BRA `(.L_x_156) ;  /* 0xfffffffc00f08947 */ /* 0x004fea000383ffff */
[----:B------:R-:W-:Y:S05]  /*9c50*/  BRA `(.L_x_157) ;  /* 0xffffffac00687947 */ /* 0x000fea000383ffff */
.L_x_78:
[----:B------:R-:W-:Y:S07]  /*9c60*/  MOV R3, UR15 ;  /* 0x0000000f00037c02 */ /* 0x000fee0008000f00 */
.L_x_158:
[----:B-1----:R1:W2:Y:S02]  /*9c70*/  SYNCS.PHASECHK.TRANS64.TRYWAIT P0, [R3+URZ], R4 ;  /* 0x00000004030075a7 */ /* 0x0022a400080011ff */
[----:B--2---:R-:W-:Y:S05]  /*9c80*/  @!P0 NANOSLEEP.SYNCS 0x989680 ;  /* 0x009896800000895d */ /* 0x004fea0003900000 */
[----:B------:R-:W2:Y:S02]  /*9c90*/  @!P0 SYNCS.PHASECHK.TRANS64 P0, [R3+URZ], R4 ;  /* 0x00000004030085a7 */ /* 0x000ea400080010ff */
[----:B--2---:R-:W-:Y:S05]  /*9ca0*/  @!P0 BRA `(.L_x_158) ;  /* 0xfffffffc00f08947 */ /* 0x004fea000383ffff */
[----:B------:R-:W-:Y:S05]  /*9cb0*/  BRA `(.L_x_77) ;  /* 0xffffffb000587947 */ /* 0x000fea000383ffff */
.L_x_82:
[----:B-1----:R-:W-:-:S07]  /*9cc0*/  MOV R2, UR4 ;  /* 0x0000000400027c02 */ /* 0x002fce0008000f00 */
.L_x_159:
[----:B-1----:R1:W2:Y:S02]  /*9cd0*/  SYNCS.PHASECHK.TRANS64.TRYWAIT P0, [R2+URZ], R3 ;  /* 0x00000003020075a7 */ /* 0x0022a400080011ff */
[----:B--2---:R-:W-:Y:S05]  /*9ce0*/  @!P0 NANOSLEEP.SYNCS 0x989680 ;  /* 0x009896800000895d */ /* 0x004fea0003900000 */
[----:B------:R-:W2:Y:S02]  /*9cf0*/  @!P0 SYNCS.PHASECHK.TRANS64 P0, [R2+URZ], R3 ;  /* 0x00000003020085a7 */ /* 0x000ea400080010ff */
[----:B--2---:R-:W-:Y:S05]  /*9d00*/  @!P0 BRA `(.L_x_159) ;  /* 0xfffffffc00f08947 */ /* 0x004fea000383ffff */
[----:B------:R-:W-:Y:S05]  /*9d10*/  BRA `(.L_x_160) ;  /* 0xffffffb400c47947 */ /* 0x000fea000383ffff */
.L_x_85:
[----:B------:R-:W-:-:S07]  /*9d20*/  MOV R2, UR29 ;  /* 0x0000001d00027c02 */ /* 0x000fce0008000f00 */
.L_x_161:
[----:B-1----:R1:W2:Y:S02]  /*9d30*/  SYNCS.PHASECHK.TRANS64.TRYWAIT P1, [R2+URZ+0xe0], R3 ;  /* 0x0000e003020075a7 */ /* 0x0022a400080211ff */
[----:B--2---:R-:W-:Y:S05]  /*9d40*/  @!P1 NANOSLEEP.SYNCS 0x989680 ;  /* 0x009896800000995d */ /* 0x004fea0003900000 */
[----:B------:R-:W2:Y:S02]  /*9d50*/  @!P1 SYNCS.PHASECHK.TRANS64 P1, [R2+URZ+0xe0], R3 ;  /* 0x0000e003020095a7 */ /* 0x000ea400080210ff */
[----:B--2---:R-:W-:Y:S05]  /*9d60*/  @!P1 BRA `(.L_x_161) ;  /* 0xfffffffc00f09947 */ /* 0x004fea000383ffff */
[----:B------:R-:W-:Y:S05]  /*9d70*/  BRA `(.L_x_162) ;  /* 0xffffffb800147947 */ /* 0x000fea000383ffff */
.L_x_90:
[----:B---3--:R3:W1:Y:S02]  /*9d80*/  SYNCS.PHASECHK.TRANS64.TRYWAIT P0, [R12+URZ+0x80], R9 ;  /* 0x000080090c0075a7 */ /* 0x00866400080011ff */
[----:B-1----:R-:W-:Y:S05]  /*9d90*/  @!P0 NANOSLEEP.SYNCS 0x989680 ;  /* 0x009896800000895d */ /* 0x002fea0003900000 */
[----:B------:R-:W1:Y:S02]  /*9da0*/  @!P0 SYNCS.PHASECHK.TRANS64 P0, [R12+URZ+0x80], R9 ;  /* 0x000080090c0085a7 */ /* 0x000e6400080010ff */
[----:B-1----:R-:W-:Y:S05]  /*9db0*/  @!P0 BRA `(.L_x_90) ;  /* 0xfffffffc00f08947 */ /* 0x002fea000383ffff */
[----:B------:R-:W-:Y:S05]  /*9dc0*/  BRA `(.L_x_163) ;  /* 0xffffffbc00347947 */ /* 0x000fea000383ffff */
.L_x_93:
[----:B------:R-:W-:Y:S07]  /*9dd0*/  MOV R0, UR24 ;  /* 0x0000001800007c02 */ /* 0x000fee0008000f00 */
.L_x_164:
[----:B-1----:R1:W2:Y:S02]  /*9de0*/  SYNCS.PHASECHK.TRANS64.TRYWAIT P2, [R0+URZ+0x78], R9 ;  /* 0x00007809000075a7 */ /* 0x0022a400080411ff */
[----:B--2---:R-:W-:Y:S05]  /*9df0*/  @!P2 NANOSLEEP.SYNCS 0x989680 ;  /* 0x009896800000a95d */ /* 0x004fea0003900000 */
[----:B------:R-:W2:Y:S02]  /*9e00*/  @!P2 SYNCS.PHASECHK.TRANS64 P2, [R0+URZ+0x78], R9 ;  /* 0x000078090000a5a7 */ /* 0x000ea400080410ff */
[----:B--2---:R-:W-:Y:S05]  /*9e10*/  @!P2 BRA `(.L_x_164) ;  /* 0xfffffffc00f0a947 */ /* 0x004fea000383ffff */
[----:B------:R-:W-:Y:S05]  /*9e20*/  BRA `(.L_x_92) ;  /* 0xffffffc000987947 */ /* 0x000fea000383ffff */
.L_x_96:
[----:B------:R-:W-:Y:S07]  /*9e30*/  MOV R0, UR4 ;  /* 0x0000000400007c02 */ /* 0x000fee0008000f00 */
.L_x_165:
[----:B-1----:R1:W2:Y:S02]  /*9e40*/  SYNCS.PHASECHK.TRANS64.TRYWAIT P0, [R0+URZ+0x58], R9 ;  /* 0x00005809000075a7 */ /* 0x0022a400080011ff */
[----:B--2---:R-:W-:Y:S05]  /*9e50*/  @!P0 NANOSLEEP.SYNCS 0x989680 ;  /* 0x009896800000895d */ /* 0x004fea0003900000 */
[----:B------:R-:W2:Y:S02]  /*9e60*/  @!P0 SYNCS.PHASECHK.TRANS64 P0, [R0+URZ+0x58], R9 ;  /* 0x00005809000085a7 */ /* 0x000ea400080010ff */
[----:B--2---:R-:W-:Y:S05]  /*9e70*/  @!P0 BRA `(.L_x_165) ;  /* 0xfffffffc00f08947 */ /* 0x004fea000383ffff */
[----:B------:R-:W-:Y:S05]  /*9e80*/  BRA `(.L_x_166) ;  /* 0xffffffc000f87947 */ /* 0x000fea000383ffff */
.L_x_97:
[----:B------:R-:W-:Y:S07]  /*9e90*/  MOV R9, UR5 ;  /* 0x0000000500097c02 */ /* 0x000fee0008000f00 */
.L_x_167:
[----:B-1----:R1:W2:Y:S02]  /*9ea0*/  SYNCS.PHASECHK.TRANS64.TRYWAIT P0, [R9+URZ+0x58], R0 ;  /* 0x00005800090075a7 */ /* 0x0022a400080011ff */
[----:B--2---:R-:W-:Y:S05]  /*9eb0*/  @!P0 NANOSLEEP.SYNCS 0x989680 ;  /* 0x009896800000895d */ /* 0x004fea0003900000 */
[----:B------:R-:W2:Y:S02]  /*9ec0*/  @!P0 SYNCS.PHASECHK.TRANS64 P0, [R9+URZ+0x58], R0 ;  /* 0x00005800090085a7 */ /* 0x000ea400080010ff */
[----:B--2---:R-:W-:Y:S05]  /*9ed0*/  @!P0 BRA `(.L_x_167) ;  /* 0xfffffffc00f08947 */ /* 0x004fea000383ffff */
[----:B------:R-:W-:Y:S05]  /*9ee0*/  BRA `(.L_x_168) ;  /* 0xffffffc400587947 */ /* 0x000fea000383ffff */
.L_x_99:
[----:B------:R-:W-:-:S07]  /*9ef0*/  MOV R0, UR4 ;  /* 0x0000000400007c02 */ /* 0x000fce0008000f00 */
.L_x_169:
[----:B-1----:R1:W2:Y:S02]  /*9f00*/  SYNCS.PHASECHK.TRANS64.TRYWAIT P0, [R0+URZ], R3 ;  /* 0x00000003000075a7 */ /* 0x0022a400080011ff */
[----:B--2---:R-:W-:Y:S05]  /*9f10*/  @!P0 NANOSLEEP.SYNCS 0x989680 ;  /* 0x009896800000895d */ /* 0x004fea0003900000 */
[----:B------:R-:W2:Y:S02]  /*9f20*/  @!P0 SYNCS.PHASECHK.TRANS64 P0, [R0+URZ], R3 ;  /* 0x00000003000085a7 */ /* 0x000ea400080010ff */
[----:B--2---:R-:W-:Y:S05]  /*9f30*/  @!P0 BRA `(.L_x_169) ;  /* 0xfffffffc00f08947 */ /* 0x004fea000383ffff */
[----:B------:R-:W-:Y:S05]  /*9f40*/  BRA `(.L_x_170) ;  /* 0xffffffc400ec7947 */ /* 0x000fea000383ffff */
.L_x_100:
[----:B------:R-:W-:-:S07]  /*9f50*/  MOV R0, UR5 ;  /* 0x0000000500007c02 */ /* 0x000fce0008000f00 */
.L_x_171:
[----:B-1----:R1:W2:Y:S02]  /*9f60*/  SYNCS.PHASECHK.TRANS64.TRYWAIT P0, [R0+URZ], R3 ;  /* 0x00000003000075a7 */ /* 0x0022a400080011ff */
[----:B--2---:R-:W-:Y:S05]  /*9f70*/  @!P0 NANOSLEEP.SYNCS 0x989680 ;  /* 0x009896800000895d */ /* 0x004fea0003900000 */
[----:B------:R-:W2:Y:S02]  /*9f80*/  @!P0 SYNCS.PHASECHK.TRANS64 P0, [R0+URZ], R3 ;  /* 0x00000003000085a7 */ /* 0x000ea400080010ff */
[----:B--2---:R-:W-:Y:S05]  /*9f90*/  @!P0 BRA `(.L_x_171) ;  /* 0xfffffffc00f08947 */ /* 0x004fea000383ffff */
[----:B------:R-:W-:Y:S05]  /*9fa0*/  BRA `(.L_x_172) ;  /* 0xffffffc400f87947 */ /* 0x000fea000383ffff */
.L_x_102:
[----:B--2---:R2:W4:Y:S02]  /*9fb0*/  SYNCS.PHASECHK.TRANS64.TRYWAIT P0, [R3+URZ+0x80], R0 ;  /* 0x00008000030075a7 */ /* 0x00452400080011ff */
[----:B----4-:R-:W-:Y:S05]  /*9fc0*/  @!P0 NANOSLEEP.SYNCS 0x989680 ;  /* 0x009896800000895d */ /* 0x010fea0003900000 */
[----:B------:R-:W4:Y:S02]  /*9fd0*/  @!P0 SYNCS.PHASECHK.TRANS64 P0, [R3+URZ+0x80], R0 ;  /* 0x00008000030085a7 */ /* 0x000f2400080010ff */
[----:B----4-:R-:W-:Y:S05]  /*9fe0*/  @!P0 BRA `(.L_x_102) ;  /* 0xfffffffc00f08947 */ /* 0x010fea000383ffff */
[----:B------:R-:W-:Y:S05]  /*9ff0*/  BRA `(.L_x_173) ;  /* 0xffffffc800dc7947 */ /* 0x000fea000383ffff */
.L_x_112:
[----:B-1----:R1:W2:Y:S02]  /*a000*/  SYNCS.PHASECHK.TRANS64.TRYWAIT P0, [R0+URZ+0x40], R3 ;  /* 0x00004003000075a7 */ /* 0x0022a400080011ff */
[----:B--2---:R-:W-:Y:S05]  /*a010*/  @!P0 NANOSLEEP.SYNCS 0x989680 ;  /* 0x009896800000895d */ /* 0x004fea0003900000 */
[----:B------:R-:W2:Y:S02]  /*a020*/  @!P0 SYNCS.PHASECHK.TRANS64 P0, [R0+URZ+0x40], R3 ;  /* 0x00004003000085a7 */ /* 0x000ea400080010ff */
[----:B--2---:R-:W-:Y:S05]  /*a030*/  @!P0 BRA `(.L_x_112) ;  /* 0xfffffffc00f08947 */ /* 0x004fea000383ffff */
[----:B------:R-:W-:Y:S05]  /*a040*/  BRA `(.L_x_111) ;  /* 0xffffffd800587947 */ /* 0x000fea000383ffff */
.L_x_114:
[----:B-1----:R1:W3:Y:S02]  /*a050*/  SYNCS.PHASECHK.TRANS64.TRYWAIT P1, [R93+URZ+0xa0], R2 ;  /* 0x0000a0025d0075a7 */ /* 0x0022e400080211ff */
[----:B---3--:R-:W-:Y:S05]  /*a060*/  @!P1 NANOSLEEP.SYNCS 0x989680 ;  /* 0x009896800000995d */ /* 0x008fea0003900000 */
[----:B------:R-:W3:Y:S02]  /*a070*/  @!P1 SYNCS.PHASECHK.TRANS64 P1, [R93+URZ+0xa0], R2 ;  /* 0x0000a0025d0095a7 */ /* 0x000ee400080210ff */
[----:B---3--:R-:W-:Y:S05]  /*a080*/  @!P1 BRA `(.L_x_114) ;  /* 0xfffffffc00f09947 */ /* 0x008fea000383ffff */
[----:B------:R-:W-:Y:S05]  /*a090*/  BRA `(.L_x_113) ;  /* 0xffffffd800907947 */ /* 0x000fea000383ffff */
.L_x_125:
[----:B---3--:R3:W4:Y:S02]  /*a0a0*/  SYNCS.PHASECHK.TRANS64.TRYWAIT P0, [R2+URZ+0x40], R113 ;  /* 0x00004071020075a7 */ /* 0x00872400080011ff */
[----:B----4-:R-:W-:Y:S05]  /*a0b0*/  @!P0 NANOSLEEP.SYNCS 0x989680 ;  /* 0x009896800000895d */ /* 0x010fea0003900000 */
[----:B------:R-:W4:Y:S02]  /*a0c0*/  @!P0 SYNCS.PHASECHK.TRANS64 P0, [R2+URZ+0x40], R113 ;  /* 0x00004071020085a7 */ /* 0x000f2400080010ff */
[----:B----4-:R-:W-:Y:S05]  /*a0d0*/  @!P0 BRA `(.L_x_125) ;  /* 0xfffffffc00f08947 */ /* 0x010fea000383ffff */
[----:B------:R-:W-:Y:S05]  /*a0e0*/  BRA `(.L_x_124) ;  /* 0xffffffe400847947 */ /* 0x000fea000383ffff */
        .weak           $__internal_0_$__cuda_sm10x_tcgen05_guardrail_trap_col_being_dealloced_not_returned_by_alloc
        .type           $__internal_0_$__cuda_sm10x_tcgen05_guardrail_trap_col_being_dealloced_not_returned_by_alloc,@function
        .size           $__internal_0_$__cuda_sm10x_tcgen05_guardrail_trap_col_being_dealloced_not_returned_by_alloc,($__internal_1_$__cuda_sm10x_tcgen05_guardrail_trap_phase_invalid_during_alloc - $__internal_0_$__cuda_sm10x_tcgen05_guardrail_trap_col_being_dealloced_not_returned_by_alloc)
$__internal_0_$__cuda_sm10x_tcgen05_guardrail_trap_col_being_dealloced_not_returned_by_alloc:
[----:B------:R-:W-:Y:S05]  /*a0f0*/  BPT.TRAP 0x1 ;  /* 0x000000040000795c */ /* 0x000fea0000300000 */
[----:B------:R-:W-:-:S04]  /*a100*/  HFMA2 R3, -RZ, RZ, 0, 0 ;  /* 0x00000000ff037431 */ /* 0x000fc800000001ff */
[----:B------:R-:W-:Y:S05]  /*a110*/  RET.REL.NODEC R2 `(_ZN7cutlass13device_kernelINS_4gemm6kernel13GemmUniversalIN4cute5tupleIJiiiiEEENS1_10collective13CollectiveMmaINS1_46MainloopSm100TmaUmmaWarpSpecializedBlockScaledILi4ELi2ELi2ENS5_IJNS4_1CILi2EEENSA_ILi4EEENSA_ILi1EEEEEEEENS5_IJNSA_ILi256EEENSA_ILi64EEESG_EEENS5_IJNS_12float_e5m2_tENS_13float_ue8m0_tEEEENS5_IJNS5_IJlSD_lEEENS4_6LayoutINS5_IJNS5_IJNS5_IJNSA_ILi32EEESC_EEEiEEESQ_NS5_IJSD_iEEEEEENS5_IJNS5_IJNS5_IJNSA_ILi16EEESC_EEEiEEENS5_IJNS5_IJNSA_ILi0EEESD_EEENSA_ILi512EEEEEENS5_IJSW_iEEEEEEEEEEESL_S13_NS4_8TiledMMAINS4_8MMA_AtomIJNS4_27SM100_MMA_MXF8F6F4_2x1SM_SSISJ_SJ_fSK_Li256ELi64ELNS4_4UMMA5MajorE0ELS18_0ELNS17_7ScaleInE0ELS19_0EEEEEENSN_INS5_IJSD_SD_SD_EEENS5_IJSW_SW_SW_EEEEENS5_IJNS4_10UnderscoreES1F_S1F_EEEEENS5_IJNS4_28SM100_TMA_2SM_LOAD_MULTICASTES1I_EEENS5_IJNS4_14ComposedLayoutINS4_7SwizzleILi3ELi4ELi3EEENS4_18smem_ptr_flag_bitsILi8EEENSN_INS5_IJNSA_ILi8EEENSA_ILi128EEEEEENS5_IJS1Q_SD_EEEEEEENSN_INS5_IJNS5_IJNS5_IJSP_SD_EEENS5_IJSO_SD_EEEEEESD_NS5_IJSC_SB_EEEEEENS5_IJNS5_IJNS5_IJSU_SY_EEESX_EEESW_NS5_IJSD_SY_EEEEEEEEEEEvNS4_8identityENS5_IJNS4_18SM100_TMA_2SM_LOADES1I_EEES25_vS26_EENS_8epilogue10collective18CollectiveEpilogueINS2A_23Sm100TmaWarpSpecializedILi3ELi2ELi32ELb1ELb0EEEJNS5_IJS1Q_SH_SG_EEENS5_IJNSN_IS1Q_SD_EENSN_ISO_SD_EEEEENS_10bfloat16_tESM_S2J_SM_NS2A_6fusion15FusionCallbacksIS2E_NS2K_17LinearCombinationIS2J_fS2J_fLNS_15FloatRoundStyleE2EEES2F_S2I_JEEENS4_5SM1004TMEM4LOAD26SM100_TMEM_LOAD_32dp32b32xENS4_13SM90_TMA_LOADENS1K_INS1L_ILi2ELi4ELi3EEENS1N_ILi16EEENSN_INS5_IJS1P_SO_EEES1W_EEEENS4_39AutoVectorizingCopyWithAssumedAlignmentILi128EEENS4_14SM90_TMA_STOREES2Z_S31_S31_EEEvvEEEEvNT_6ParamsE) ;  /* 0xffffff5c02b87950 */ /* 0x000fea0003c3ffff */
        .weak           $__internal_1_$__cuda_sm10x_tcgen05_guardrail_trap_phase_invalid_during_alloc
        .type           $__internal_1_$__cuda_sm10x_tcgen05_guardrail_trap_phase_invalid_during_alloc,@function
        .size           $__internal_1_$__cuda_sm10x_tcgen05_guardrail_trap_phase_invalid_during_alloc,($__internal_2_$__cuda_sm10x_tcgen05_guardrail_trap_unallocated_columns_being_dealloced - $__internal_1_$__cuda_sm10x_tcgen05_guardrail_trap_phase_invalid_during_alloc)
$__internal_1_$__cuda_sm10x_tcgen05_guardrail_trap_phase_invalid_during_alloc:
[----:B------:R-:W-:Y:S05]  /*a120*/  BPT.TRAP 0x1 ;  /* 0x000000040000795c */ /* 0x000fea0000300000 */
[----:B------:R-:W-:-:S04]  /*a130*/  MOV R7, 0x0 ;  /* 0x0000000000077802 */ /* 0x000fc80000000f00 */
[----:B------:R-:W-:Y:S05]  /*a140*/  RET.REL.NODEC R6 `(_ZN7cutlass13device_kernelINS_4gemm6kernel13GemmUniversalIN4cute5tupleIJiiiiEEENS1_10collective13CollectiveMmaINS1_46MainloopSm100TmaUmmaWarpSpecializedBlockScaledILi4ELi2ELi2ENS5_IJNS4_1CILi2EEENSA_ILi4EEENSA_ILi1EEEEEEEENS5_IJNSA_ILi256EEENSA_ILi64EEESG_EEENS5_IJNS_12float_e5m2_tENS_13float_ue8m0_tEEEENS5_IJNS5_IJlSD_lEEENS4_6LayoutINS5_IJNS5_IJNS5_IJNSA_ILi32EEESC_EEEiEEESQ_NS5_IJSD_iEEEEEENS5_IJNS5_IJNS5_IJNSA_ILi16EEESC_EEEiEEENS5_IJNS5_IJNSA_ILi0EEESD_EEENSA_ILi512EEEEEENS5_IJSW_iEEEEEEEEEEESL_S13_NS4_8TiledMMAINS4_8MMA_AtomIJNS4_27SM100_MMA_MXF8F6F4_2x1SM_SSISJ_SJ_fSK_Li256ELi64ELNS4_4UMMA5MajorE0ELS18_0ELNS17_7ScaleInE0ELS19_0EEEEEENSN_INS5_IJSD_SD_SD_EEENS5_IJSW_SW_SW_EEEEENS5_IJNS4_10UnderscoreES1F_S1F_EEEEENS5_IJNS4_28SM100_TMA_2SM_LOAD_MULTICASTES1I_EEENS5_IJNS4_14ComposedLayoutINS4_7SwizzleILi3ELi4ELi3EEENS4_18smem_ptr_flag_bitsILi8EEENSN_INS5_IJNSA_ILi8EEENSA_ILi128EEEEEENS5_IJS1Q_SD_EEEEEEENSN_INS5_IJNS5_IJNS5_IJSP_SD_EEENS5_IJSO_SD_EEEEEESD_NS5_IJSC_SB_EEEEEENS5_IJNS5_IJNS5_IJSU_SY_EEESX_EEESW_NS5_IJSD_SY_EEEEEEEEEEEvNS4_8identityENS5_IJNS4_18SM100_TMA_2SM_LOADES1I_EEES25_vS26_EENS_8epilogue10collective18CollectiveEpilogueINS2A_23Sm100TmaWarpSpecializedILi3ELi2ELi32ELb1ELb0EEEJNS5_IJS1Q_SH_SG_EEENS5_IJNSN_IS1Q_SD_EENSN_ISO_SD_EEEEENS_10bfloat16_tESM_S2J_SM_NS2A_6fusion15FusionCallbacksIS2E_NS2K_17LinearCombinationIS2J_fS2J_fLNS_15FloatRoundStyleE2EEES2F_S2I_JEEENS4_5SM1004TMEM4LOAD26SM100_TMEM_LOAD_32dp32b32xENS4_13SM90_TMA_LOADENS1K_INS1L_ILi2ELi4ELi3EEENS1N_ILi16EEENSN_INS5_IJS1P_SO_EEES1W_EEEENS4_39AutoVectorizingCopyWithAssumedAlignmentILi128EEENS4_14SM90_TMA_STOREES2Z_S31_S31_EEEvvEEEEvNT_6ParamsE) ;  /* 0xffffff5c06ac7950 */ /* 0x000fea0003c3ffff */
        .weak           $__internal_2_$__cuda_sm10x_tcgen05_guardrail_trap_unallocated_columns_being_dealloced
        .type           $__internal_2_$__cuda_sm10x_tcgen05_guardrail_trap_unallocated_columns_being_dealloced,@function
        .size           $__internal_2_$__cuda_sm10x_tcgen05_guardrail_trap_unallocated_columns_being_dealloced,(.L_x_175 - $__internal_2_$__cuda_sm10x_tcgen05_guardrail_trap_unallocated_columns_being_dealloced)
$__internal_2_$__cuda_sm10x_tcgen05_guardrail_trap_unallocated_columns_being_dealloced:
[----:B------:R-:W-:Y:S05]  /*a150*/  BPT.TRAP 0x1 ;  /* 0x000000040000795c */ /* 0x000fea0000300000 */
[----:B------:R-:W-:-:S04]  /*a160*/  HFMA2 R3, -RZ, RZ, 0, 0 ;  /* 0x00000000ff037431 */ /* 0x000fc800000001ff */
[----:B------:R-:W-:Y:S05]  /*a170*/  RET.REL.NODEC R2 `(_ZN7cutlass13device_kernelINS_4gemm6kernel13GemmUniversalIN4cute5tupleIJiiiiEEENS1_10collective13CollectiveMmaINS1_46MainloopSm100TmaUmmaWarpSpecializedBlockScaledILi4ELi2ELi2ENS5_IJNS4_1CILi2EEENSA_ILi4EEENSA_ILi1EEEEEEEENS5_IJNSA_ILi256EEENSA_ILi64EEESG_EEENS5_IJNS_12float_e5m2_tENS_13float_ue8m0_tEEEENS5_IJNS5_IJlSD_lEEENS4_6LayoutINS5_IJNS5_IJNS5_IJNSA_ILi32EEESC_EEEiEEESQ_NS5_IJSD_iEEEEEENS5_IJNS5_IJNS5_IJNSA_ILi16EEESC_EEEiEEENS5_IJNS5_IJNSA_ILi0EEESD_EEENSA_ILi512EEEEEENS5_IJSW_iEEEEEEEEEEESL_S13_NS4_8TiledMMAINS4_8MMA_AtomIJNS4_27SM100_MMA_MXF8F6F4_2x1SM_SSISJ_SJ_fSK_Li256ELi64ELNS4_4UMMA5MajorE0ELS18_0ELNS17_7ScaleInE0ELS19_0EEEEEENSN_INS5_IJSD_SD_SD_EEENS5_IJSW_SW_SW_EEEEENS5_IJNS4_10UnderscoreES1F_S1F_EEEEENS5_IJNS4_28SM100_TMA_2SM_LOAD_MULTICASTES1I_EEENS5_IJNS4_14ComposedLayoutINS4_7SwizzleILi3ELi4ELi3EEENS4_18smem_ptr_flag_bitsILi8EEENSN_INS5_IJNSA_ILi8EEENSA_ILi128EEEEEENS5_IJS1Q_SD_EEEEEEENSN_INS5_IJNS5_IJNS5_IJSP_SD_EEENS5_IJSO_SD_EEEEEESD_NS5_IJSC_SB_EEEEEENS5_IJNS5_IJNS5_IJSU_SY_EEESX_EEESW_NS5_IJSD_SY_EEEEEEEEEEEvNS4_8identityENS5_IJNS4_18SM100_TMA_2SM_LOADES1I_EEES25_vS26_EENS_8epilogue10collective18CollectiveEpilogueINS2A_23Sm100TmaWarpSpecializedILi3ELi2ELi32ELb1ELb0EEEJNS5_IJS1Q_SH_SG_EEENS5_IJNSN_IS1Q_SD_EENSN_ISO_SD_EEEEENS_10bfloat16_tESM_S2J_SM_NS2A_6fusion15FusionCallbacksIS2E_NS2K_17LinearCombinationIS2J_fS2J_fLNS_15FloatRoundStyleE2EEES2F_S2I_JEEENS4_5SM1004TMEM4LOAD26SM100_TMEM_LOAD_32dp32b32xENS4_13SM90_TMA_LOADENS1K_INS1L_ILi2ELi4ELi3EEENS1N_ILi16EEENSN_INS5_IJS1P_SO_EEES1W_EEEENS4_39AutoVectorizingCopyWithAssumedAlignmentILi128EEENS4_14SM90_TMA_STOREES2Z_S31_S31_EEEvvEEEEvNT_6ParamsE) ;  /* 0xffffff5c02a07950 */ /* 0x000fea0003c3ffff */
.L_x_174:
[----:B------:R-:W-:-:S00]  /*a180*/  BRA `(.L_x_174) ;  /* 0xfffffffc00fc7947 */ /* 0x000fc0000383ffff */
[----:B------:R-:W-:-:S00]  /*a190*/  NOP ;  /* 0x0000000000007918 */ /* 0x000fc00000000000 */
        /* <DEDUP_REMOVED lines=14> */
.L_x_175:


//--------------------- .nv.global.init           --------------------------
	.section	.nv.global.init,"aw",@progbits
.nv.global.init:
	.type		$str$27,@object
	.size		$str$27,($str$28 - $str$27)
$str$27:
        /*0000*/ 	.byte	0x28, 0x61, 0x64, 0x64, 0x72, 0x65, 0x73, 0x73, 0x20, 0x26, 0x20, 0x6d, 0x61, 0x73, 0x6b, 0x29
        /*0010*/ 	.byte	0x20, 0x3d, 0x3d, 0x20, 0x30, 0x00
	.type		$str$28,@object
	.size		$str$28,($str$26 - $str$28)
$str$28:
        /*0016*/ 	.byte	0x2f, 0x74, 0x6d, 0x70, 0x2f, 0x63, 0x75, 0x74, 0x6c, 0x61, 0x73, 0x73, 0x5f, 0x73, 0x77, 0x65
        /*0026*/ 	.byte	0x65, 0x70, 0x5f, 0x73, 0x72, 0x63, 0x2f, 0x69, 0x6e, 0x63, 0x6c, 0x75, 0x64, 0x65, 0x2f, 0x63
        /*0036*/ 	.byte	0x75, 0x74, 0x65, 0x2f, 0x70, 0x6f, 0x69, 0x6e, 0x74, 0x65, 0x72, 0x5f, 0x66, 0x6c, 0x61, 0x67
        /*0046*/ 	.byte	0x67, 0x65, 0x64, 0x2e, 0x68, 0x70, 0x70, 0x00
	.type		$str$26,@object
	.size		$str$26,($str$25 - $str$26)
$str$26:
        /*004e*/ 	.byte	0x2f, 0x74, 0x6d, 0x70, 0x2f, 0x63, 0x75, 0x74, 0x6c, 0x61, 0x73, 0x73, 0x5f, 0x73, 0x77, 0x65
        /*005e*/ 	.byte	0x65, 0x70, 0x5f, 0x73, 0x72, 0x63, 0x2f, 0x69, 0x6e, 0x63, 0x6c, 0x75, 0x64, 0x65, 0x2f, 0x63
        /*006e*/ 	.byte	0x75, 0x74, 0x65, 0x2f, 0x61, 0x74, 0x6f, 0x6d, 0x2f, 0x63, 0x6f, 0x70, 0x79, 0x5f, 0x74, 0x72
        /*007e*/ 	.byte	0x61, 0x69, 0x74, 0x73, 0x5f, 0x73, 0x6d, 0x31, 0x30, 0x30, 0x2e, 0x68, 0x70, 0x70, 0x00
	.type		$str$25,@object
	.size		$str$25,(__unnamed_1 - $str$25)
$str$25:
        /*008d*/ 	.byte	0x28, 0x28, 0x75, 0x69, 0x6e, 0x74, 0x33, 0x32, 0x5f, 0x74, 0x28, 0x74, 0x68, 0x72, 0x65, 0x61
        /*009d*/ 	.byte	0x64, 0x49, 0x64, 0x78, 0x2e, 0x78, 0x29, 0x20, 0x2f, 0x20, 0x33, 0x32, 0x29, 0x20, 0x25, 0x20
        /*00ad*/ 	.byte	0x34, 0x29, 0x20, 0x3d, 0x3d, 0x20, 0x28, 0x28, 0x28, 0x74, 0x6d, 0x65, 0x6d, 0x5f, 0x61, 0x64
        /*00bd*/ 	.byte	0x64, 0x72, 0x20, 0x3e, 0x3e, 0x20, 0x31, 0x36, 0x29, 0x20, 0x2f, 0x20, 0x33, 0x32, 0x29, 0x20
        /*00cd*/ 	.byte	0x25, 0x20, 0x34, 0x29, 0x00
	.type		__unnamed_1,@object
	.size		__unnamed_1,(__unnamed_2 - __unnamed_1)
__unnamed_1:
        /*00d2*/ 	.byte	0x61, 0x75, 0x74, 0x6f, 0x20, 0x63, 0x75, 0x74, 0x65, 0x3a, 0x3a, 0x61, 0x73, 0x5f, 0x70, 0x6f
        /* <DEDUP_REMOVED lines=24> */
        /*0262*/ 	.byte	0x34, 0x30, 0x39, 0x36, 0x3e, 0x3e, 0x3e, 0x3e, 0x5d, 0x00
	.type		__unnamed_2,@object
	.size		__unnamed_2,(.L_2 - __unnamed_2)
__unnamed_2:
        /* <DEDUP_REMOVED lines=42> */
        /*050c*/ 	.byte	0x3e, 0x3e, 0x5d, 0x00
.L_2:


//--------------------- .nv.shared._ZN7cutlass13device_kernelINS_4gemm6kernel13GemmUniversalIN4cute5tupleIJiiiiEEENS1_10collective13CollectiveMmaINS1_46MainloopSm100TmaUmmaWarpSpecializedBlockScaledILi4ELi2ELi2ENS5_IJNS4_1CILi2EEENSA_ILi4EEENSA_ILi1EEEEEEEENS5_IJNSA_ILi256EEENSA_ILi64EEESG_EEENS5_IJNS_12float_e5m2_tENS_13float_ue8m0_tEEEENS5_IJNS5_IJlSD_lEEENS4_6LayoutINS5_IJNS5_IJNS5_IJNSA_ILi32EEESC_EEEiEEESQ_NS5_IJSD_iEEEEEENS5_IJNS5_IJNS5_IJNSA_ILi16EEESC_EEEiEEENS5_IJNS5_IJNSA_ILi0EEESD_EEENSA_ILi512EEEEEENS5_IJSW_iEEEEEEEEEEESL_S13_NS4_8TiledMMAINS4_8MMA_AtomIJNS4_27SM100_MMA_MXF8F6F4_2x1SM_SSISJ_SJ_fSK_Li256ELi64ELNS4_4UMMA5MajorE0ELS18_0ELNS17_7ScaleInE0ELS19_0EEEEEENSN_INS5_IJSD_SD_SD_EEENS5_IJSW_SW_SW_EEEEENS5_IJNS4_10UnderscoreES1F_S1F_EEEEENS5_IJNS4_28SM100_TMA_2SM_LOAD_MULTICASTES1I_EEENS5_IJNS4_14ComposedLayoutINS4_7SwizzleILi3ELi4ELi3EEENS4_18smem_ptr_flag_bitsILi8EEENSN_INS5_IJNSA_ILi8EEENSA_ILi128EEEEEENS5_IJS1Q_SD_EEEEEEENSN_INS5_IJNS5_IJNS5_IJSP_SD_EEENS5_IJSO_SD_EEEEEESD_NS5_IJSC_SB_EEEEEENS5_IJNS5_IJNS5_IJSU_SY_EEESX_EEESW_NS5_IJSD_SY_EEEEEEEEEEEvNS4_8identityENS5_IJNS4_18SM100_TMA_2SM_LOADES1I_EEES25_vS26_EENS_8epilogue10collective18CollectiveEpilogueINS2A_23Sm100TmaWarpSpecializedILi3ELi2ELi32ELb1ELb0EEEJNS5_IJS1Q_SH_SG_EEENS5_IJNSN_IS1Q_SD_EENSN_ISO_SD_EEEEENS_10bfloat16_tESM_S2J_SM_NS2A_6fusion15FusionCallbacksIS2E_NS2K_17LinearCombinationIS2J_fS2J_fLNS_15FloatRoundStyleE2EEES2F_S2I_JEEENS4_5SM1004TMEM4LOAD26SM100_TMEM_LOAD_32dp32b32xENS4_13SM90_TMA_LOADENS1K_INS1L_ILi2ELi4ELi3EEENS1N_ILi16EEENSN_INS5_IJS1P_SO_EEES1W_EEEENS4_39AutoVectorizingCopyWithAssumedAlignmentILi128EEENS4_14SM90_TMA_STOREES2Z_S31_S31_EEEvvEEEEvNT_6ParamsE --------------------------
	.section	.nv.shared._ZN7cutlass13device_kernelINS_4gemm6kernel13GemmUniversalIN4cute5tupleIJiiiiEEENS1_10collective13CollectiveMmaINS1_46MainloopSm100TmaUmmaWarpSpecializedBlockScaledILi4ELi2ELi2ENS5_IJNS4_1CILi2EEENSA_ILi4EEENSA_ILi1EEEEEEEENS5_IJNSA_ILi256EEENSA_ILi64EEESG_EEENS5_IJNS_12float_e5m2_tENS_13float_ue8m0_tEEEENS5_IJNS5_IJlSD_lEEENS4_6LayoutINS5_IJNS5_IJNS5_IJNSA_ILi32EEESC_EEEiEEESQ_NS5_IJSD_iEEEEEENS5_IJNS5_IJNS5_IJNSA_ILi16EEESC_EEEiEEENS5_IJNS5_IJNSA_ILi0EEESD_EEENSA_ILi512EEEEEENS5_IJSW_iEEEEEEEEEEESL_S13_NS4_8TiledMMAINS4_8MMA_AtomIJNS4_27SM100_MMA_MXF8F6F4_2x1SM_SSISJ_SJ_fSK_Li256ELi64ELNS4_4UMMA5MajorE0ELS18_0ELNS17_7ScaleInE0ELS19_0EEEEEENSN_INS5_IJSD_SD_SD_EEENS5_IJSW_SW_SW_EEEEENS5_IJNS4_10UnderscoreES1F_S1F_EEEEENS5_IJNS4_28SM100_TMA_2SM_LOAD_MULTICASTES1I_EEENS5_IJNS4_14ComposedLayoutINS4_7SwizzleILi3ELi4ELi3EEENS4_18smem_ptr_flag_bitsILi8EEENSN_INS5_IJNSA_ILi8EEENSA_ILi128EEEEEENS5_IJS1Q_SD_EEEEEEENSN_INS5_IJNS5_IJNS5_IJSP_SD_EEENS5_IJSO_SD_EEEEEESD_NS5_IJSC_SB_EEEEEENS5_IJNS5_IJNS5_IJSU_SY_EEESX_EEESW_NS5_IJSD_SY_EEEEEEEEEEEvNS4_8identityENS5_IJNS4_18SM100_TMA_2SM_LOADES1I_EEES25_vS26_EENS_8epilogue10collective18CollectiveEpilogueINS2A_23Sm100TmaWarpSpecializedILi3ELi2ELi32ELb1ELb0EEEJNS5_IJS1Q_SH_SG_EEENS5_IJNSN_IS1Q_SD_EENSN_ISO_SD_EEEEENS_10bfloat16_tESM_S2J_SM_NS2A_6fusion15FusionCallbacksIS2E_NS2K_17LinearCombinationIS2J_fS2J_fLNS_15FloatRoundStyleE2EEES2F_S2I_JEEENS4_5SM1004TMEM4LOAD26SM100_TMEM_LOAD_32dp32b32xENS4_13SM90_TMA_LOADENS1K_INS1L_ILi2ELi4ELi3EEENS1N_ILi16EEENSN_INS5_IJS1P_SO_EEES1W_EEEENS4_39AutoVectorizingCopyWithAssumedAlignmentILi128EEENS4_14SM90_TMA_STOREES2Z_S31_S31_EEEvvEEEEvNT_6ParamsE,"aw",@nobits
	.sectionflags	@""
	.align	16
	.zero		1024


//--------------------- .nv.shared.reserved.0     --------------------------
	.section	.nv.shared.reserved.0,"aw",@nobits
	.weak		__nv_reservedSMEM_offset_0_alias
	.size		__nv_reservedSMEM_offset_0_alias, 0, 64
	.other		__nv_reservedSMEM_offset_0_alias,@"STO_CUDA_RESERVED_SHARED STV_DEFAULT"
__nv_reservedSMEM_offset_0_alias:
	.zero		0
.nv.shared.reserved.0:
	.zero		64
	.weak		__nv_reservedSMEM_tcgen05_partition
	.type		__nv_reservedSMEM_tcgen05_partition,@object
	.size		__nv_reservedSMEM_tcgen05_partition,(.L_0 - __nv_reservedSMEM_tcgen05_partition)
__nv_reservedSMEM_tcgen05_partition:
	.zero		32
.L_0:


//--------------------- .nv.global                --------------------------
	.section	.nv.global,"aw",@nobits
.nv.global:
	.type		_ZN40_INTERNAL_c89a3aba_4_k_cu_5a38fb04_397754cute1_E,@object
	.size		_ZN40_INTERNAL_c89a3aba_4_k_cu_5a38fb04_397754cute1_E,(_ZN40_INTERNAL_c89a3aba_4_k_cu_5a38fb04_397754cuda3std3__45__cpo6cbeginE - _ZN40_INTERNAL_c89a3aba_4_k_cu_5a38fb04_397754cute1_E)
_ZN40_INTERNAL_c89a3aba_4_k_cu_5a38fb04_397754cute1_E:
	.zero		1
	.type		_ZN40_INTERNAL_c89a3aba_4_k_cu_5a38fb04_397754cuda3std3__45__cpo6cbeginE,@object
	.size		_ZN40_INTERNAL_c89a3aba_4_k_cu_5a38fb04_397754cuda3std3__45__cpo6cbeginE,(_ZN40_INTERNAL_c89a3aba_4_k_cu_5a38fb04_397754cuda3std3__48in_placeE - _ZN40_INTERNAL_c89a3aba_4_k_cu_5a38fb04_397754cuda3std3__45__cpo6cbeginE)
_ZN40_INTERNAL_c89a3aba_4_k_cu_5a38fb04_397754cuda3std3__45__cpo6cbeginE:
	.zero		1
	.type		_ZN40_INTERNAL_c89a3aba_4_k_cu_5a38fb04_397754cuda3std3__48in_placeE,@object
	.size		_ZN40_INTERNAL_c89a3aba_4_k_cu_5a38fb04_397754cuda3std3__48in_placeE,(_ZN40_INTERNAL_c89a3aba_4_k_cu_5a38fb04_397754cuda3std6ranges3__45__cpo9iter_moveE - _ZN40_INTERNAL_c89a3aba_4_k_cu_5a38fb04_397754cuda3std3__48in_placeE)
_ZN40_INTERNAL_c89a3aba_4_k_cu_5a38fb04_397754cuda3std3__48in_placeE:
	.zero		1
	.type		_ZN40_INTERNAL_c89a3aba_4_k_cu_5a38fb04_397754cuda3std6ranges3__45__cpo9iter_moveE,@object
	.size		_ZN40_INTERNAL_c89a3aba_4_k_cu_5a38fb04_397754cuda3std6ranges3__45__cpo9iter_moveE,(_ZN40_INTERNAL_c89a3aba_4_k_cu_5a38fb04_397754cuda3std3__45__cpo5beginE - _ZN40_INTERNAL_c89a3aba_4_k_cu_5a38fb04_397754cuda3std6ranges3__45__cpo9iter_moveE)
_ZN40_INTERNAL_c89a3aba_4_k_cu_5a38fb04_397754cuda3std6ranges3__45__cpo9iter_moveE:
	.zero		1
	.type		_ZN40_INTERNAL_c89a3aba_4_k_cu_5a38fb04_397754cuda3std3__45__cpo5beginE,@object
	.size		_ZN40_INTERNAL_c89a3aba_4_k_cu_5a38fb04_397754cuda3std3__45__cpo5beginE,(_ZN40_INTERNAL_c89a3aba_4_k_cu_5a38fb04_397754cuda3std3__442_GLOBAL__N__c89a3aba_4_k_cu_5a38fb04_397756ignoreE - _ZN40_INTERNAL_c89a3aba_4_k_cu_5a38fb04_397754cuda3std3__45__cpo5beginE)
_ZN40_INTERNAL_c89a3aba_4_k_cu_5a38fb04_397754cuda3std3__45__cpo5beginE:
	.zero		1
	.type		_ZN40_INTERNAL_c89a3aba_4_k_cu_5a38fb04_397754cuda3std3__442_GLOBAL__N__c89a3aba_4_k_cu_5a38fb04_397756ignoreE,@object
	.size		_ZN40_INTERNAL_c89a3aba_4_k_cu_5a38fb04_397754cuda3std3__442_GLOBAL__N__c89a3aba_4_k_cu_5a38fb04_397756ignoreE,(_ZN40_INTERNAL_c89a3aba_4_k_cu_5a38fb04_397754cute7productE - _ZN40_INTERNAL_c89a3aba_4_k_cu_5a38fb04_397754cuda3std3__442_GLOBAL__N__c89a3aba_4_k_cu_5a38fb04_397756ignoreE)
_ZN40_INTERNAL_c89a3aba_4_k_cu_5a38fb04_397754cuda3std3__442_GLOBAL__N__c89a3aba_4_k_cu_5a38fb04_397756ignoreE:
	.zero		1
	.type		_ZN40_INTERNAL_c89a3aba_4_k_cu_5a38fb04_397754cute7productE,@object
	.size		_ZN40_INTERNAL_c89a3aba_4_k_cu_5a38fb04_397754cute7productE,(_ZN40_INTERNAL_c89a3aba_4_k_cu_5a38fb04_397754cuda3std3__45__cpo3endE - _ZN40_INTERNAL_c89a3aba_4_k_cu_5a38fb04_397754cute7productE)
_ZN40_INTERNAL_c89a3aba_4_k_cu_5a38fb04_397754cute7productE:
	.zero		1
	.type		_ZN40_INTERNAL_c89a3aba_4_k_cu_5a38fb04_397754cuda3std3__45__cpo3endE,@object
	.size		_ZN40_INTERNAL_c89a3aba_4_k_cu_5a38fb04_397754cuda3std3__45__cpo3endE,(_ZN40_INTERNAL_c89a3aba_4_k_cu_5a38fb04_397754cuda3std3__419piecewise_constructE - _ZN40_INTERNAL_c89a3aba_4_k_cu_5a38fb04_397754cuda3std3__45__cpo3endE)
_ZN40_INTERNAL_c89a3aba_4_k_cu_5a38fb04_397754cuda3std3__45__cpo3endE:
	.zero		1
	.type		_ZN40_INTERNAL_c89a3aba_4_k_cu_5a38fb04_397754cuda3std3__419piecewise_constructE,@object
	.size		_ZN40_INTERNAL_c89a3aba_4_k_cu_5a38fb04_397754cuda3std3__419piecewise_constructE,(_ZN40_INTERNAL_c89a3aba_4_k_cu_5a38fb04_397754cuda3std3__45__cpo4cendE - _ZN40_INTERNAL_c89a3aba_4_k_cu_5a38fb04_397754cuda3std3__419piecewise_constructE)
_ZN40_INTERNAL_c89a3aba_4_k_cu_5a38fb04_397754cuda3std3__419piecewise_constructE:
	.zero		1
	.type		_ZN40_INTERNAL_c89a3aba_4_k_cu_5a38fb04_397754cuda3std3__45__cpo4cendE,@object
	.size		_ZN40_INTERNAL_c89a3aba_4_k_cu_5a38fb04_397754cuda3std3__45__cpo4cendE,(_ZN40_INTERNAL_c89a3aba_4_k_cu_5a38fb04_397754cuda3std6ranges3__45__cpo4swapE - _ZN40_INTERNAL_c89a3aba_4_k_cu_5a38fb04_397754cuda3std3__45__cpo4cendE)
_ZN40_INTERNAL_c89a3aba_4_k_cu_5a38fb04_397754cuda3std3__45__cpo4cendE:
	.zero		1
	.type		_ZN40_INTERNAL_c89a3aba_4_k_cu_5a38fb04_397754cuda3std6ranges3__45__cpo4swapE,@object
	.size		_ZN40_INTERNAL_c89a3aba_4_k_cu_5a38fb04_397754cuda3std6ranges3__45__cpo4swapE,(.L_10 - _ZN40_INTERNAL_c89a3aba_4_k_cu_5a38fb04_397754cuda3std6ranges3__45__cpo4swapE)
_ZN40_INTERNAL_c89a3aba_4_k_cu_5a38fb04_397754cuda3std6ranges3__45__cpo4swapE:
	.zero		1
.L_10:


//--------------------- .nv.constant0._ZN7cutlass13device_kernelINS_4gemm6kernel13GemmUniversalIN4cute5tupleIJiiiiEEENS1_10collective13CollectiveMmaINS1_46MainloopSm100TmaUmmaWarpSpecializedBlockScaledILi4ELi2ELi2ENS5_IJNS4_1CILi2EEENSA_ILi4EEENSA_ILi1EEEEEEEENS5_IJNSA_ILi256EEENSA_ILi64EEESG_EEENS5_IJNS_12float_e5m2_tENS_13float_ue8m0_tEEEENS5_IJNS5_IJlSD_lEEENS4_6LayoutINS5_IJNS5_IJNS5_IJNSA_ILi32EEESC_EEEiEEESQ_NS5_IJSD_iEEEEEENS5_IJNS5_IJNS5_IJNSA_ILi16EEESC_EEEiEEENS5_IJNS5_IJNSA_ILi0EEESD_EEENSA_ILi512EEEEEENS5_IJSW_iEEEEEEEEEEESL_S13_NS4_8TiledMMAINS4_8MMA_AtomIJNS4_27SM100_MMA_MXF8F6F4_2x1SM_SSISJ_SJ_fSK_Li256ELi64ELNS4_4UMMA5MajorE0ELS18_0ELNS17_7ScaleInE0ELS19_0EEEEEENSN_INS5_IJSD_SD_SD_EEENS5_IJSW_SW_SW_EEEEENS5_IJNS4_10UnderscoreES1F_S1F_EEEEENS5_IJNS4_28SM100_TMA_2SM_LOAD_MULTICASTES1I_EEENS5_IJNS4_14ComposedLayoutINS4_7SwizzleILi3ELi4ELi3EEENS4_18smem_ptr_flag_bitsILi8EEENSN_INS5_IJNSA_ILi8EEENSA_ILi128EEEEEENS5_IJS1Q_SD_EEEEEEENSN_INS5_IJNS5_IJNS5_IJSP_SD_EEENS5_IJSO_SD_EEEEEESD_NS5_IJSC_SB_EEEEEENS5_IJNS5_IJNS5_IJSU_SY_EEESX_EEESW_NS5_IJSD_SY_EEEEEEEEEEEvNS4_8identityENS5_IJNS4_18SM100_TMA_2SM_LOADES1I_EEES25_vS26_EENS_8epilogue10collective18CollectiveEpilogueINS2A_23Sm100TmaWarpSpecializedILi3ELi2ELi32ELb1ELb0EEEJNS5_IJS1Q_SH_SG_EEENS5_IJNSN_IS1Q_SD_EENSN_ISO_SD_EEEEENS_10bfloat16_tESM_S2J_SM_NS2A_6fusion15FusionCallbacksIS2E_NS2K_17LinearCombinationIS2J_fS2J_fLNS_15FloatRoundStyleE2EEES2F_S2I_JEEENS4_5SM1004TMEM4LOAD26SM100_TMEM_LOAD_32dp32b32xENS4_13SM90_TMA_LOADENS1K_INS1L_ILi2ELi4ELi3EEENS1N_ILi16EEENSN_INS5_IJS1P_SO_EEES1W_EEEENS4_39AutoVectorizingCopyWithAssumedAlignmentILi128EEENS4_14SM90_TMA_STOREES2Z_S31_S31_EEEvvEEEEvNT_6ParamsE --------------------------
	.section	.nv.constant0._ZN7cutlass13device_kernelINS_4gemm6kernel13GemmUniversalIN4cute5tupleIJiiiiEEENS1_10collective13CollectiveMmaINS1_46MainloopSm100TmaUmmaWarpSpecializedBlockScaledILi4ELi2ELi2ENS5_IJNS4_1CILi2EEENSA_ILi4EEENSA_ILi1EEEEEEEENS5_IJNSA_ILi256EEENSA_ILi64EEESG_EEENS5_IJNS_12float_e5m2_tENS_13float_ue8m0_tEEEENS5_IJNS5_IJlSD_lEEENS4_6LayoutINS5_IJNS5_IJNS5_IJNSA_ILi32EEESC_EEEiEEESQ_NS5_IJSD_iEEEEEENS5_IJNS5_IJNS5_IJNSA_ILi16EEESC_EEEiEEENS5_IJNS5_IJNSA_ILi0EEESD_EEENSA_ILi512EEEEEENS5_IJSW_iEEEEEEEEEEESL_S13_NS4_8TiledMMAINS4_8MMA_AtomIJNS4_27SM100_MMA_MXF8F6F4_2x1SM_SSISJ_SJ_fSK_Li256ELi64ELNS4_4UMMA5MajorE0ELS18_0ELNS17_7ScaleInE0ELS19_0EEEEEENSN_INS5_IJSD_SD_SD_EEENS5_IJSW_SW_SW_EEEEENS5_IJNS4_10UnderscoreES1F_S1F_EEEEENS5_IJNS4_28SM100_TMA_2SM_LOAD_MULTICASTES1I_EEENS5_IJNS4_14ComposedLayoutINS4_7SwizzleILi3ELi4ELi3EEENS4_18smem_ptr_flag_bitsILi8EEENSN_INS5_IJNSA_ILi8EEENSA_ILi128EEEEEENS5_IJS1Q_SD_EEEEEEENSN_INS5_IJNS5_IJNS5_IJSP_SD_EEENS5_IJSO_SD_EEEEEESD_NS5_IJSC_SB_EEEEEENS5_IJNS5_IJNS5_IJSU_SY_EEESX_EEESW_NS5_IJSD_SY_EEEEEEEEEEEvNS4_8identityENS5_IJNS4_18SM100_TMA_2SM_LOADES1I_EEES25_vS26_EENS_8epilogue10collective18CollectiveEpilogueINS2A_23Sm100TmaWarpSpecializedILi3ELi2ELi32ELb1ELb0EEEJNS5_IJS1Q_SH_SG_EEENS5_IJNSN_IS1Q_SD_EENSN_ISO_SD_EEEEENS_10bfloat16_tESM_S2J_SM_NS2A_6fusion15FusionCallbacksIS2E_NS2K_17LinearCombinationIS2J_fS2J_fLNS_15FloatRoundStyleE2EEES2F_S2I_JEEENS4_5SM1004TMEM4LOAD26SM100_TMEM_LOAD_32dp32b32xENS4_13SM90_TMA_LOADENS1K_INS1L_ILi2ELi4ELi3EEENS1N_ILi16EEENSN_INS5_IJS1P_SO_EEES1W_EEEENS4_39AutoVectorizingCopyWithAssumedAlignmentILi128EEENS4_14SM90_TMA_STOREES2Z_S31_S31_EEEvvEEEEvNT_6ParamsE,"a",@progbits
	.sectionflags	@""
	.align	4
.nv.constant0._ZN7cutlass13device_kernelINS_4gemm6kernel13GemmUniversalIN4cute5tupleIJiiiiEEENS1_10collective13CollectiveMmaINS1_46MainloopSm100TmaUmmaWarpSpecializedBlockScaledILi4ELi2ELi2ENS5_IJNS4_1CILi2EEENSA_ILi4EEENSA_ILi1EEEEEEEENS5_IJNSA_ILi256EEENSA_ILi64EEESG_EEENS5_IJNS_12float_e5m2_tENS_13float_ue8m0_tEEEENS5_IJNS5_IJlSD_lEEENS4_6LayoutINS5_IJNS5_IJNS5_IJNSA_ILi32EEESC_EEEiEEESQ_NS5_IJSD_iEEEEEENS5_IJNS5_IJNS5_IJNSA_ILi16EEESC_EEEiEEENS5_IJNS5_IJNSA_ILi0EEESD_EEENSA_ILi512EEEEEENS5_IJSW_iEEEEEEEEEEESL_S13_NS4_8TiledMMAINS4_8MMA_AtomIJNS4_27SM100_MMA_MXF8F6F4_2x1SM_SSISJ_SJ_fSK_Li256ELi64ELNS4_4UMMA5MajorE0ELS18_0ELNS17_7ScaleInE0ELS19_0EEEEEENSN_INS5_IJSD_SD_SD_EEENS5_IJSW_SW_SW_EEEEENS5_IJNS4_10UnderscoreES1F_S1F_EEEEENS5_IJNS4_28SM100_TMA_2SM_LOAD_MULTICASTES1I_EEENS5_IJNS4_14ComposedLayoutINS4_7SwizzleILi3ELi4ELi3EEENS4_18smem_ptr_flag_bitsILi8EEENSN_INS5_IJNSA_ILi8EEENSA_ILi128EEEEEENS5_IJS1Q_SD_EEEEEEENSN_INS5_IJNS5_IJNS5_IJSP_SD_EEENS5_IJSO_SD_EEEEEESD_NS5_IJSC_SB_EEEEEENS5_IJNS5_IJNS5_IJSU_SY_EEESX_EEESW_NS5_IJSD_SY_EEEEEEEEEEEvNS4_8identityENS5_IJNS4_18SM100_TMA_2SM_LOADES1I_EEES25_vS26_EENS_8epilogue10collective18CollectiveEpilogueINS2A_23Sm100TmaWarpSpecializedILi3ELi2ELi32ELb1ELb0EEEJNS5_IJS1Q_SH_SG_EEENS5_IJNSN_IS1Q_SD_EENSN_ISO_SD_EEEEENS_10bfloat16_tESM_S2J_SM_NS2A_6fusion15FusionCallbacksIS2E_NS2K_17LinearCombinationIS2J_fS2J_fLNS_15FloatRoundStyleE2EEES2F_S2I_JEEENS4_5SM1004TMEM4LOAD26SM100_TMEM_LOAD_32dp32b32xENS4_13SM90_TMA_LOADENS1K_INS1L_ILi2ELi4ELi3EEENS1N_ILi16EEENSN_INS5_IJS1P_SO_EEES1W_EEEENS4_39AutoVectorizingCopyWithAssumedAlignmentILi128EEENS4_14SM90_TMA_STOREES2Z_S31_S31_EEEvvEEEEvNT_6ParamsE:
	.zero		3968


//--------------------- SYMBOLS --------------------------

	.type		.nv.reservedSmem.offset0,@object
	.size		.nv.reservedSmem.offset0,0x4
	.type		.nv.reservedSmem.cap,@object
	.size		.nv.reservedSmem.cap,0x4
	.type		__assertfail,@function
